	.headerflags	@"EF_CUDA_TEXMODE_UNIFIED EF_CUDA_64BIT_ADDRESS EF_CUDA_SM86 EF_CUDA_VIRTUAL_SM(EF_CUDA_SM86)"
	.elftype	@"ET_EXEC"


//--------------------- .nv.info                  --------------------------
	.section	.nv.info,"",@"SHT_CUDA_INFO"
	.align	4


	//----- nvinfo : EIATTR_REGCOUNT
	.align		4
        /*0000*/ 	.byte	0x04, 0x2f
        /*0002*/ 	.short	(.L_5 - .L_4)
	.align		4
.L_4:
        /*0004*/ 	.word	index@(triton_red_fused__to_copy_add_embedding_mean_mul_pow_rsqrt_0)
        /*0008*/ 	.word	0x00000026


	//----- nvinfo : EIATTR_MIN_STACK_SIZE
	.align		4
.L_5:
        /*000c*/ 	.byte	0x04, 0x12
        /*000e*/ 	.short	(.L_7 - .L_6)
	.align		4
.L_6:
        /*0010*/ 	.word	index@(triton_red_fused__to_copy_add_embedding_mean_mul_pow_rsqrt_0)
        /*0014*/ 	.word	0x00000000


	//----- nvinfo : EIATTR_FRAME_SIZE
	.align		4
.L_7:
        /*0018*/ 	.byte	0x04, 0x11
        /*001a*/ 	.short	(.L_9 - .L_8)
	.align		4
.L_8:
        /*001c*/ 	.word	index@(triton_red_fused__to_copy_add_embedding_mean_mul_pow_rsqrt_0)
        /*0020*/ 	.word	0x00000000


	//----- nvinfo : EIATTR_MIN_STACK_SIZE
	.align		4
.L_9:
        /*0024*/ 	.byte	0x04, 0x12
        /*0026*/ 	.short	(.L_11 - .L_10)
	.align		4
.L_10:
        /*0028*/ 	.word	index@(triton_red_fused__to_copy_add_embedding_mean_mul_pow_rsqrt_0)
        /*002c*/ 	.word	0x00000000
.L_11:


//--------------------- .nv.info.triton_red_fused__to_copy_add_embedding_mean_mul_pow_rsqrt_0 --------------------------
	.section	.nv.info.triton_red_fused__to_copy_add_embedding_mean_mul_pow_rsqrt_0,"",@"SHT_CUDA_INFO"
	.sectionflags	@""
	.align	4


	//----- nvinfo : EIATTR_CUDA_API_VERSION
	.align		4
        /*0000*/ 	.byte	0x04, 0x37
        /*0002*/ 	.short	(.L_13 - .L_12)
.L_12:
        /*0004*/ 	.word	0x0000007c


	//----- nvinfo : EIATTR_SW2861232_WAR
	.align		4
.L_13:
        /*0008*/ 	.byte	0x01, 0x35
	.zero		2


	//----- nvinfo : EIATTR_PARAM_CBANK
	.align		4
        /*000c*/ 	.byte	0x04, 0x0a
        /*000e*/ 	.short	(.L_15 - .L_14)
	.align		4
.L_14:
        /*0010*/ 	.word	index@(.nv.constant0.triton_red_fused__to_copy_add_embedding_mean_mul_pow_rsqrt_0)
        /*0014*/ 	.short	0x0160
        /*0016*/ 	.short	0x0030


	//----- nvinfo : EIATTR_CBANK_PARAM_SIZE
	.align		4
.L_15:
        /*0018*/ 	.byte	0x03, 0x19
        /*001a*/ 	.short	0x0030


	//----- nvinfo : EIATTR_KPARAM_INFO
	.align		4
        /*001c*/ 	.byte	0x04, 0x17
        /*001e*/ 	.short	(.L_17 - .L_16)
.L_16:
        /*0020*/ 	.word	0x00000000
        /*0024*/ 	.short	0x0006
        /*0026*/ 	.short	0x0028
        /*0028*/ 	.byte	0x00, 0xf4, 0x21, 0x00


	//----- nvinfo : EIATTR_KPARAM_INFO
	.align		4
.L_17:
        /*002c*/ 	.byte	0x04, 0x17
        /*002e*/ 	.short	(.L_19 - .L_18)
.L_18:
        /*0030*/ 	.word	0x00000000
        /*0034*/ 	.short	0x0005
        /*0036*/ 	.short	0x0024
        /*0038*/ 	.byte	0x00, 0xf0, 0x11, 0x00


	//----- nvinfo : EIATTR_KPARAM_INFO
	.align		4
.L_19:
        /*003c*/ 	.byte	0x04, 0x17
        /*003e*/ 	.short	(.L_21 - .L_20)
.L_20:
        /*0040*/ 	.word	0x00000000
        /*0044*/ 	.short	0x0004
        /*0046*/ 	.short	0x0020
        /*0048*/ 	.byte	0x00, 0xf0, 0x11, 0x00


	//----- nvinfo : EIATTR_KPARAM_INFO
	.align		4
.L_21:
        /*004c*/ 	.byte	0x04, 0x17
        /*004e*/ 	.short	(.L_23 - .L_22)
.L_22:
        /*0050*/ 	.word	0x00000000
        /*0054*/ 	.short	0x0003
        /*0056*/ 	.short	0x0018
        /*0058*/ 	.byte	0x00, 0xf4, 0x21, 0x00


	//----- nvinfo : EIATTR_KPARAM_INFO
	.align		4
.L_23:
        /*005c*/ 	.byte	0x04, 0x17
        /*005e*/ 	.short	(.L_25 - .L_24)
.L_24:
        /*0060*/ 	.word	0x00000000
        /*0064*/ 	.short	0x0002
        /*0066*/ 	.short	0x0010
        /*0068*/ 	.byte	0x00, 0xf4, 0x21, 0x00


	//----- nvinfo : EIATTR_KPARAM_INFO
	.align		4
.L_25:
        /*006c*/ 	.byte	0x04, 0x17
        /*006e*/ 	.short	(.L_27 - .L_26)
.L_26:
        /*0070*/ 	.word	0x00000000
        /*0074*/ 	.short	0x0001
        /*0076*/ 	.short	0x0008
        /*0078*/ 	.byte	0x00, 0xf4, 0x21, 0x00


	//----- nvinfo : EIATTR_KPARAM_INFO
	.align		4
.L_27:
        /*007c*/ 	.byte	0x04, 0x17
        /*007e*/ 	.short	(.L_29 - .L_28)
.L_28:
        /*0080*/ 	.word	0x00000000
        /*0084*/ 	.short	0x0000
        /*0086*/ 	.short	0x0000
        /*0088*/ 	.byte	0x00, 0xf4, 0x21, 0x00


	//----- nvinfo : EIATTR_MAXREG_COUNT
	.align		4
.L_29:
        /*008c*/ 	.byte	0x03, 0x1b
        /*008e*/ 	.short	0x0080


	//----- nvinfo : EIATTR_EXTERNS
	.align		4
        /*0090*/ 	.byte	0x04, 0x0f
        /*0092*/ 	.short	(.L_31 - .L_30)


	//   ....[0]....
	.align		4
.L_30:
        /*0094*/ 	.word	index@(__assertfail)


	//----- nvinfo : EIATTR_COOP_GROUP_MASK_REGIDS
	.align		4
.L_31:
        /*0098*/ 	.byte	0x04, 0x29
        /*009a*/ 	.short	(.L_33 - .L_32)


	//   ....[0]....
.L_32:
        /*009c*/ 	.word	0xffffffff


	//   ....[1]....
        /*00a0*/ 	.word	0xffffffff


	//   ....[2]....
        /*00a4*/ 	.word	0xffffffff


	//   ....[3]....
        /*00a8*/ 	.word	0xffffffff


	//   ....[4]....
        /*00ac*/ 	.word	0xffffffff


	//   ....[5]....
        /*00b0*/ 	.word	0xffffffff


	//----- nvinfo : EIATTR_COOP_GROUP_INSTR_OFFSETS
	.align		4
.L_33:
        /*00b4*/ 	.byte	0x04, 0x28
        /*00b6*/ 	.short	(.L_35 - .L_34)


	//   ....[0]....
.L_34:
        /*00b8*/ 	.word	0x00001450


	//   ....[1]....
        /*00bc*/ 	.word	0x00001470


	//   ....[2]....
        /*00c0*/ 	.word	0x00001490


	//   ....[3]....
        /*00c4*/ 	.word	0x000014b0


	//   ....[4]....
        /*00c8*/ 	.word	0x000014f0


	//   ....[5]....
        /*00cc*/ 	.word	0x000015d0


	//----- nvinfo : EIATTR_SYSCALL_OFFSETS
	.align		4
.L_35:
        /*00d0*/ 	.byte	0x04, 0x46
        /*00d2*/ 	.short	(.L_37 - .L_36)


	//   ....[0]....
.L_36:
        /*00d4*/ 	.word	0x00001c20


	//----- nvinfo : EIATTR_EXIT_INSTR_OFFSETS
	.align		4
.L_37:
        /*00d8*/ 	.byte	0x04, 0x1c
        /*00da*/ 	.short	(.L_39 - .L_38)


	//   ....[0]....
.L_38:
        /*00dc*/ 	.word	0x00001af0


	//----- nvinfo : EIATTR_REQNTID
	.align		4
.L_39:
        /*00e0*/ 	.byte	0x04, 0x10
        /*00e2*/ 	.short	(.L_41 - .L_40)
.L_40:
        /*00e4*/ 	.word	0x00000200
        /*00e8*/ 	.word	0x00000001
        /*00ec*/ 	.word	0x00000001
.L_41:


//--------------------- .nv.callgraph             --------------------------
	.section	.nv.callgraph,"",@"SHT_CUDA_CALLGRAPH"
	.align	4
	.sectionentsize	8
	.align		4
        /*0000*/ 	.word	0x00000000
	.align		4
        /*0004*/ 	.word	0xffffffff
	.align		4
        /*0008*/ 	.word	index@(triton_red_fused__to_copy_add_embedding_mean_mul_pow_rsqrt_0)
	.align		4
        /*000c*/ 	.word	index@(__assertfail)
	.align		4
        /*0010*/ 	.word	0x00000000
	.align		4
        /*0014*/ 	.word	0xfffffffe
	.align		4
        /*0018*/ 	.word	0x00000000
	.align		4
        /*001c*/ 	.word	0xfffffffd
	.align		4
        /*0020*/ 	.word	0x00000000
	.align		4
        /*0024*/ 	.word	0xfffffffc


//--------------------- .nv.rel.action            --------------------------
	.section	.nv.rel.action,"",@"SHT_CUDA_RELOCINFO"
	.align	8
	.sectionentsize	8
        /*0000*/ 	.byte	0x73, 0x00, 0x00, 0x00, 0x00, 0x00, 0x00, 0x00, 0x00, 0x00, 0x00, 0x11, 0x25, 0x00, 0x05, 0x36


//--------------------- .nv.constant4             --------------------------
	.section	.nv.constant4,"a",@progbits
	.align	8
	.align		8
.nv.constant4:
        /*0000*/ 	.dword	__assertfail
	.align		8
        /*0008*/ 	.dword	assertFunc_0
	.align		8
        /*0010*/ 	.dword	assertFile_0
	.align		8
        /*0018*/ 	.dword	assertMessage_0
	.align		8
        /*0020*/ 	.dword	_$_str


//--------------------- .nv.constant0.triton_red_fused__to_copy_add_embedding_mean_mul_pow_rsqrt_0 --------------------------
	.section	.nv.constant0.triton_red_fused__to_copy_add_embedding_mean_mul_pow_rsqrt_0,"a",@progbits
	.sectionflags	@""
	.align	4
.nv.constant0.triton_red_fused__to_copy_add_embedding_mean_mul_pow_rsqrt_0:
	.zero		400


//--------------------- .text.triton_red_fused__to_copy_add_embedding_mean_mul_pow_rsqrt_0 --------------------------
	.section	.text.triton_red_fused__to_copy_add_embedding_mean_mul_pow_rsqrt_0,"ax",@progbits
	.sectionflags	@"SHF_BARRIERS=1"
	.sectioninfo	@"SHI_REGISTERS=38"
	.align	128
        .global         triton_red_fused__to_copy_add_embedding_mean_mul_pow_rsqrt_0
        .type           triton_red_fused__to_copy_add_embedding_mean_mul_pow_rsqrt_0,@function
        .size           triton_red_fused__to_copy_add_embedding_mean_mul_pow_rsqrt_0,(.L_x_3 - triton_red_fused__to_copy_add_embedding_mean_mul_pow_rsqrt_0)
        .other          triton_red_fused__to_copy_add_embedding_mean_mul_pow_rsqrt_0,@"STO_CUDA_ENTRY STV_DEFAULT"
triton_red_fused__to_copy_add_embedding_mean_mul_pow_rsqrt_0:
.text.triton_red_fused__to_copy_add_embedding_mean_mul_pow_rsqrt_0:
[----:B------:R-:W-:Y:S02]  /*0000*/  IMAD.MOV.U32 R1, RZ, RZ, c[0x0][0x28] ;  /* 0x00000a00ff017624 */ /* 0x000fe400078e00ff */
[----:B------:R-:W0:Y:S01]  /*0010*/  S2R R0, SR_CTAID.X ;  /* 0x0000000000007919 */ /* 0x000e220000002500 */
[----:B------:R-:W-:Y:S01]  /*0020*/  IMAD.MOV.U32 R21, RZ, RZ, 0x8 ;  /* 0x00000008ff157424 */ /* 0x000fe200078e00ff */
[----:B------:R-:W-:Y:S01]  /*0030*/  CS2R R16, SRZ ;  /* 0x0000000000107805 */ /* 0x000fe2000001ff00 */
[----:B------:R-:W-:Y:S01]  /*0040*/  CS2R R18, SRZ ;  /* 0x0000000000127805 */ /* 0x000fe2000001ff00 */
[----:B------:R-:W-:Y:S01]  /*0050*/  ULDC.64 UR4, c[0x0][0x118] ;  /* 0x0000460000047ab9 */ /* 0x000fe20000000a00 */
[----:B0-----:R-:W-:-:S04]  /*0060*/  IMAD.SHL.U32 R2, R0, 0x8, RZ ;  /* 0x0000000800027824 */ /* 0x001fc800078e00ff */
[C---:B------:R-:W-:Y:S01]  /*0070*/  IMAD.WIDE R22, R2.reuse, R21, c[0x0][0x160] ;  /* 0x0000580002167625 */ /* 0x040fe200078e0215 */
[----:B------:R-:W-:-:S13]  /*0080*/  ISETP.GE.AND P0, PT, R2, 0x200, PT ;  /* 0x000002000200780c */ /* 0x000fda0003f06270 */
[----:B------:R-:W2:Y:S01]  /*0090*/  @!P0 LDG.E.EL.128 R16, [R22.64] ;  /* 0x0000000416108981 */ /* 0x000ea2000c2e1d00 */
[----:B------:R-:W-:Y:S01]  /*00a0*/  CS2R R4, SRZ ;  /* 0x0000000000047805 */ /* 0x000fe2000001ff00 */
[----:B------:R-:W-:-:S06]  /*00b0*/  CS2R R6, SRZ ;  /* 0x0000000000067805 */ /* 0x000fcc000001ff00 */
[----:B------:R0:W3:Y:S01]  /*00c0*/  @!P0 LDG.E.EL.128 R4, [R22.64+0x10] ;  /* 0x0000100416048981 */ /* 0x0000e2000c2e1d00 */
[----:B------:R-:W-:Y:S01]  /*00d0*/  CS2R R8, SRZ ;  /* 0x0000000000087805 */ /* 0x000fe2000001ff00 */
[----:B------:R-:W-:Y:S01]  /*00e0*/  CS2R R10, SRZ ;  /* 0x00000000000a7805 */ /* 0x000fe2000001ff00 */
[----:B------:R-:W-:Y:S01]  /*00f0*/  CS2R R12, SRZ ;  /* 0x00000000000c7805 */ /* 0x000fe2000001ff00 */
[----:B------:R-:W-:-:S04]  /*0100*/  CS2R R14, SRZ ;  /* 0x00000000000e7805 */ /* 0x000fc8000001ff00 */
[----:B------:R0:W4:Y:S04]  /*0110*/  @!P0 LDG.E.EL.128 R8, [R22.64+0x20] ;  /* 0x0000200416088981 */ /* 0x000128000c2e1d00 */
[----:B------:R0:W3:Y:S04]  /*0120*/  @!P0 LDG.E.EL.128 R12, [R22.64+0x30] ;  /* 0x00003004160c8981 */ /* 0x0000e8000c2e1d00 */
[----:B------:R-:W1:Y:S02]  /*0130*/  S2R R3, SR_TID.X ;  /* 0x0000000000037919 */ /* 0x000e640000002100 */
[----:B-1----:R-:W-:-:S04]  /*0140*/  SHF.R.U32.HI R3, RZ, 0x6, R3 ;  /* 0x00000006ff037819 */ /* 0x002fc80000011603 */
[----:B------:R-:W-:-:S04]  /*0150*/  SGXT.U32 R3, R3, 0x3 ;  /* 0x000000030303781a */ /* 0x000fc80000000000 */
[----:B------:R-:W-:Y:S02]  /*0160*/  LOP3.LUT R20, R3, R2, RZ, 0xfc, !PT ;  /* 0x0000000203147212 */ /* 0x000fe400078efcff */
[----:B------:R-:W-:Y:S02]  /*0170*/  CS2R R2, SRZ ;  /* 0x0000000000027805 */ /* 0x000fe4000001ff00 */
[C---:B------:R-:W-:Y:S01]  /*0180*/  ISETP.GE.AND P4, PT, R20.reuse, 0x200, PT ;  /* 0x000002001400780c */ /* 0x040fe20003f86270 */
[----:B------:R-:W-:-:S12]  /*0190*/  IMAD.WIDE R20, R20, R21, c[0x0][0x160] ;  /* 0x0000580014147625 */ /* 0x000fd800078e0215 */
[----:B------:R1:W5:Y:S01]  /*01a0*/  @!P4 LDG.E.EL.64 R2, [R20.64] ;  /* 0x000000041402c981 */ /* 0x000362000c2e1b00 */
[----:B--2---:R-:W-:Y:S02]  /*01b0*/  IADD3 RZ, P2, R18, 0x7d80, RZ ;  /* 0x00007d8012ff7810 */ /* 0x004fe40007f5e0ff */
[----:B------:R-:W-:Y:S02]  /*01c0*/  IADD3 R27, P3, R16, 0x7d80, RZ ;  /* 0x00007d80101b7810 */ /* 0x000fe40007f7e0ff */
[----:B------:R-:W-:Y:S01]  /*01d0*/  ISETP.GE.AND P1, PT, R19, RZ, PT ;  /* 0x000000ff1300720c */ /* 0x000fe20003f26270 */
[----:B0-----:R-:W-:Y:S01]  /*01e0*/  IMAD.X R23, RZ, RZ, R19, P2 ;  /* 0x000000ffff177224 */ /* 0x001fe200010e0613 */
[----:B------:R-:W-:Y:S02]  /*01f0*/  IADD3 R25, R18, 0x7d80, RZ ;  /* 0x00007d8012197810 */ /* 0x000fe40007ffe0ff */
[----:B------:R-:W-:Y:S02]  /*0200*/  ISETP.GE.AND P0, PT, R17, RZ, PT ;  /* 0x000000ff1100720c */ /* 0x000fe40003f06270 */
[----:B------:R-:W-:-:S02]  /*0210*/  IADD3.X R29, RZ, R17, RZ, P3, !PT ;  /* 0x00000011ff1d7210 */ /* 0x000fc40001ffe4ff */
[----:B------:R-:W-:Y:S02]  /*0220*/  SEL R18, R25, R18, !P1 ;  /* 0x0000001219127207 */ /* 0x000fe40004800000 */
[----:B------:R-:W-:Y:S02]  /*0230*/  SEL R16, R27, R16, !P0 ;  /* 0x000000101b107207 */ /* 0x000fe40004000000 */
[----:B------:R-:W-:Y:S02]  /*0240*/  SEL R19, R23, R19, !P1 ;  /* 0x0000001317137207 */ /* 0x000fe40004800000 */
[----:B------:R-:W-:Y:S02]  /*0250*/  SEL R17, R29, R17, !P0 ;  /* 0x000000111d117207 */ /* 0x000fe40004000000 */
[----:B------:R-:W-:Y:S02]  /*0260*/  ISETP.GT.U32.AND P1, PT, R18, 0x7d7f, PT ;  /* 0x00007d7f1200780c */ /* 0x000fe40003f24070 */
[----:B------:R-:W-:-:S02]  /*0270*/  ISETP.GT.U32.AND P0, PT, R16, 0x7d7f, PT ;  /* 0x00007d7f1000780c */ /* 0x000fc40003f04070 */
[----:B------:R-:W-:Y:S02]  /*0280*/  ISETP.GT.U32.AND.EX P1, PT, R19, RZ, PT, P1 ;  /* 0x000000ff1300720c */ /* 0x000fe40003f24110 */
[----:B------:R-:W-:Y:S02]  /*0290*/  ISETP.GT.U32.AND.EX P0, PT, R17, RZ, PT, P0 ;  /* 0x000000ff1100720c */ /* 0x000fe40003f04100 */
[----:B------:R-:W-:Y:S02]  /*02a0*/  SEL R17, RZ, 0x1fffe, !P1 ;  /* 0x0001fffeff117807 */ /* 0x000fe40004800000 */
[----:B------:R-:W-:Y:S02]  /*02b0*/  SEL R16, RZ, 0x1, !P0 ;  /* 0x00000001ff107807 */ /* 0x000fe40004000000 */
[----:B---3--:R-:W-:Y:S02]  /*02c0*/  ISETP.GE.AND P0, PT, R5, RZ, PT ;  /* 0x000000ff0500720c */ /* 0x008fe40003f06270 */
[----:B------:R-:W-:Y:S01]  /*02d0*/  IADD3 R19, P3, R6, 0x7d80, RZ ;  /* 0x00007d8006137810 */ /* 0x000fe20007f7e0ff */
[----:B------:R-:W-:Y:S01]  /*02e0*/  IMAD.IADD R16, R16, 0x1, R17 ;  /* 0x0000000110107824 */ /* 0x000fe200078e0211 */
[----:B------:R-:W-:-:S02]  /*02f0*/  IADD3 R17, P2, R4, 0x7d80, RZ ;  /* 0x00007d8004117810 */ /* 0x000fc40007f5e0ff */
[----:B------:R-:W-:Y:S02]  /*0300*/  ISETP.GE.AND P1, PT, R7, RZ, PT ;  /* 0x000000ff0700720c */ /* 0x000fe40003f26270 */
[----:B------:R-:W-:Y:S01]  /*0310*/  SEL R4, R17, R4, !P0 ;  /* 0x0000000411047207 */ /* 0x000fe20004000000 */
[----:B-1----:R-:W-:Y:S01]  /*0320*/  IMAD.X R21, RZ, RZ, R5, P2 ;  /* 0x000000ffff157224 */ /* 0x002fe200010e0605 */
[----:B------:R-:W-:Y:S01]  /*0330*/  SEL R6, R19, R6, !P1 ;  /* 0x0000000613067207 */ /* 0x000fe20004800000 */
[----:B------:R-:W-:Y:S01]  /*0340*/  IMAD.X R17, RZ, RZ, R7, P3 ;  /* 0x000000ffff117224 */ /* 0x000fe200018e0607 */
[----:B----4-:R-:W-:Y:S02]  /*0350*/  ISETP.GE.AND P2, PT, R9, RZ, PT ;  /* 0x000000ff0900720c */ /* 0x010fe40003f46270 */
[----:B------:R-:W-:Y:S02]  /*0360*/  SEL R5, R21, R5, !P0 ;  /* 0x0000000515057207 */ /* 0x000fe40004000000 */
[----:B------:R-:W-:-:S02]  /*0370*/  ISETP.GT.U32.AND P0, PT, R4, 0x7d7f, PT ;  /* 0x00007d7f0400780c */ /* 0x000fc40003f04070 */
[----:B------:R-:W-:Y:S02]  /*0380*/  SEL R7, R17, R7, !P1 ;  /* 0x0000000711077207 */ /* 0x000fe40004800000 */
[----:B------:R-:W-:Y:S02]  /*0390*/  IADD3 R17, P3, R8, 0x7d80, RZ ;  /* 0x00007d8008117810 */ /* 0x000fe40007f7e0ff */
[----:B------:R-:W-:Y:S02]  /*03a0*/  ISETP.GT.U32.AND.EX P0, PT, R5, RZ, PT, P0 ;  /* 0x000000ff0500720c */ /* 0x000fe40003f04100 */
[----:B------:R-:W-:Y:S02]  /*03b0*/  IADD3 R5, P5, R10, 0x7d80, RZ ;  /* 0x00007d800a057810 */ /* 0x000fe40007fbe0ff */
[----:B------:R-:W-:Y:S02]  /*03c0*/  IADD3.X R19, RZ, R9, RZ, P3, !PT ;  /* 0x00000009ff137210 */ /* 0x000fe40001ffe4ff */
[----:B------:R-:W-:Y:S01]  /*03d0*/  SEL R4, R17, R8, !P2 ;  /* 0x0000000811047207 */ /* 0x000fe20005000000 */
[----:B------:R-:W-:Y:S01]  /*03e0*/  IMAD.X R17, RZ, RZ, R11, P5 ;  /* 0x000000ffff117224 */ /* 0x000fe200028e060b */
[----:B------:R-:W-:-:S02]  /*03f0*/  ISETP.GE.AND P3, PT, R11, RZ, PT ;  /* 0x000000ff0b00720c */ /* 0x000fc40003f66270 */
[----:B------:R-:W-:Y:S02]  /*0400*/  SEL R8, R19, R9, !P2 ;  /* 0x0000000913087207 */ /* 0x000fe40005000000 */
[----:B------:R-:W-:Y:S02]  /*0410*/  IADD3 R9, P2, R12, 0x7d80, RZ ;  /* 0x00007d800c097810 */ /* 0x000fe40007f5e0ff */
[----:B------:R-:W-:Y:S02]  /*0420*/  SEL R5, R5, R10, !P3 ;  /* 0x0000000a05057207 */ /* 0x000fe40005800000 */
[----:B------:R-:W-:Y:S01]  /*0430*/  SEL R10, R17, R11, !P3 ;  /* 0x0000000b110a7207 */ /* 0x000fe20005800000 */
[----:B------:R-:W-:Y:S01]  /*0440*/  IMAD.X R11, RZ, RZ, R13, P2 ;  /* 0x000000ffff0b7224 */ /* 0x000fe200010e060d */
[----:B------:R-:W-:Y:S02]  /*0450*/  ISETP.GE.AND P5, PT, R13, RZ, PT ;  /* 0x000000ff0d00720c */ /* 0x000fe40003fa6270 */
[----:B------:R-:W-:-:S02]  /*0460*/  ISETP.GT.U32.AND P1, PT, R6, 0x7d7f, PT ;  /* 0x00007d7f0600780c */ /* 0x000fc40003f24070 */
[----:B------:R-:W-:Y:S02]  /*0470*/  ISETP.GT.U32.AND P2, PT, R5, 0x7d7f, PT ;  /* 0x00007d7f0500780c */ /* 0x000fe40003f44070 */
[----:B------:R-:W-:Y:S02]  /*0480*/  IADD3 R5, P6, R14, 0x7d80, RZ ;  /* 0x00007d800e057810 */ /* 0x000fe40007fde0ff */
[----:B------:R-:W-:Y:S02]  /*0490*/  SEL R6, R9, R12, !P5 ;  /* 0x0000000c09067207 */ /* 0x000fe40006800000 */
[----:B------:R-:W-:Y:S01]  /*04a0*/  ISETP.GT.U32.AND P3, PT, R4, 0x7d7f, PT ;  /* 0x00007d7f0400780c */ /* 0x000fe20003f64070 */
[----:B------:R-:W-:Y:S01]  /*04b0*/  IMAD.X R9, RZ, RZ, R15, P6 ;  /* 0x000000ffff097224 */ /* 0x000fe200030e060f */
[----:B------:R-:W-:Y:S02]  /*04c0*/  SEL R12, R11, R13, !P5 ;  /* 0x0000000d0b0c7207 */ /* 0x000fe40006800000 */
[----:B------:R-:W-:-:S02]  /*04d0*/  ISETP.GE.AND P5, PT, R15, RZ, PT ;  /* 0x000000ff0f00720c */ /* 0x000fc40003fa6270 */
[----:B------:R-:W-:Y:S02]  /*04e0*/  ISETP.GT.U32.AND.EX P3, PT, R8, RZ, PT, P3 ;  /* 0x000000ff0800720c */ /* 0x000fe40003f64130 */
[----:B------:R-:W-:Y:S02]  /*04f0*/  ISETP.GT.U32.AND.EX P2, PT, R10, RZ, PT, P2 ;  /* 0x000000ff0a00720c */ /* 0x000fe40003f44120 */
[----:B------:R-:W-:Y:S02]  /*0500*/  SEL R8, R5, R14, !P5 ;  /* 0x0000000e05087207 */ /* 0x000fe40006800000 */
[----:B------:R-:W-:Y:S02]  /*0510*/  SEL R4, RZ, 0x1, !P3 ;  /* 0x00000001ff047807 */ /* 0x000fe40005800000 */
[----:B------:R-:W-:Y:S02]  /*0520*/  SEL R5, RZ, 0x1fffe, !P2 ;  /* 0x0001fffeff057807 */ /* 0x000fe40005000000 */
[----:B------:R-:W-:-:S02]  /*0530*/  SEL R14, R9, R15, !P5 ;  /* 0x0000000f090e7207 */ /* 0x000fc40006800000 */
[----:B------:R-:W-:Y:S02]  /*0540*/  ISETP.GT.U32.AND P2, PT, R6, 0x7d7f, PT ;  /* 0x00007d7f0600780c */ /* 0x000fe40003f44070 */
[----:B------:R-:W-:Y:S02]  /*0550*/  ISETP.GT.U32.AND P3, PT, R8, 0x7d7f, PT ;  /* 0x00007d7f0800780c */ /* 0x000fe40003f64070 */
[----:B------:R-:W-:Y:S02]  /*0560*/  ISETP.GT.U32.AND.EX P1, PT, R7, RZ, PT, P1 ;  /* 0x000000ff0700720c */ /* 0x000fe40003f24110 */
[----:B------:R-:W-:Y:S02]  /*0570*/  IADD3 R8, R4, R5, RZ ;  /* 0x0000000504087210 */ /* 0x000fe40007ffe0ff */
[----:B------:R-:W-:Y:S02]  /*0580*/  ISETP.GT.U32.AND.EX P2, PT, R12, RZ, PT, P2 ;  /* 0x000000ff0c00720c */ /* 0x000fe40003f44120 */
[----:B------:R-:W-:-:S02]  /*0590*/  ISETP.GT.U32.AND.EX P3, PT, R14, RZ, PT, P3 ;  /* 0x000000ff0e00720c */ /* 0x000fc40003f64130 */
[----:B------:R-:W-:Y:S02]  /*05a0*/  SEL R4, RZ, 0x4, !P0 ;  /* 0x00000004ff047807 */ /* 0x000fe40004000000 */
[----:B------:R-:W-:Y:S02]  /*05b0*/  SEL R5, RZ, 0x7fff8, !P1 ;  /* 0x0007fff8ff057807 */ /* 0x000fe40004800000 */
[----:B------:R-:W-:Y:S02]  /*05c0*/  LOP3.LUT R16, R16, 0x3, RZ, 0xc0, !PT ;  /* 0x0000000310107812 */ /* 0x000fe400078ec0ff */
[----:B------:R-:W-:Y:S02]  /*05d0*/  SEL R6, RZ, 0x4, !P2 ;  /* 0x00000004ff067807 */ /* 0x000fe40005000000 */
[----:B------:R-:W-:Y:S02]  /*05e0*/  SEL R7, RZ, 0x7fff8, !P3 ;  /* 0x0007fff8ff077807 */ /* 0x000fe40005800000 */
[----:B------:R-:W-:-:S02]  /*05f0*/  LOP3.LUT R8, R8, 0x3, RZ, 0xc0, !PT ;  /* 0x0000000308087812 */ /* 0x000fc400078ec0ff */
[----:B------:R-:W-:Y:S01]  /*0600*/  IADD3 R4, R16, R5, R4 ;  /* 0x0000000510047210 */ /* 0x000fe20007ffe004 */
[----:B------:R-:W-:Y:S01]  /*0610*/  IMAD.SHL.U32 R5, R0, 0x8, RZ ;  /* 0x0000000800057824 */ /* 0x000fe200078e00ff */
[----:B------:R-:W-:Y:S02]  /*0620*/  IADD3 R7, R8, R7, R6 ;  /* 0x0000000708077210 */ /* 0x000fe40007ffe006 */
[----:B------:R-:W-:Y:S02]  /*0630*/  LOP3.LUT R4, R4, 0xf, RZ, 0xc0, !PT ;  /* 0x0000000f04047812 */ /* 0x000fe400078ec0ff */
[----:B------:R-:W-:-:S03]  /*0640*/  ISETP.LT.AND P1, PT, R5, 0x200, PT ;  /* 0x000002000500780c */ /* 0x000fc60003f21270 */
[----:B------:R-:W-:-:S05]  /*0650*/  IMAD R4, R7, 0x10, R4 ;  /* 0x0000001007047824 */ /* 0x000fca00078e0204 */
[----:B------:R-:W-:-:S13]  /*0660*/  LOP3.LUT P0, RZ, R4, 0xff, RZ, 0xc0, !PT ;  /* 0x000000ff04ff7812 */ /* 0x000fda000780c0ff */
[----:B------:R-:W-:Y:S05]  /*0670*/  @P0 BRA P1, `(.L_x_0) ;  /* 0x0000148000000947 */ /* 0x000fea0000800000 */
[----:B------:R-:W0:Y:S01]  /*0680*/  S2R R25, SR_TID.X ;  /* 0x0000000000197919 */ /* 0x000e220000002100 */
[C---:B-----5:R-:W-:Y:S01]  /*0690*/  IMAD.SHL.U32 R5, R2.reuse, 0x1000, RZ ;  /* 0x0000100002057824 */ /* 0x060fe200078e00ff */
[----:B------:R-:W-:Y:S01]  /*06a0*/  ISETP.GE.AND P0, PT, R3, RZ, PT ;  /* 0x000000ff0300720c */ /* 0x000fe20003f06270 */
[----:B------:R-:W-:Y:S01]  /*06b0*/  CS2R R8, SRZ ;  /* 0x0000000000087805 */ /* 0x000fe2000001ff00 */
[----:B------:R-:W-:Y:S01]  /*06c0*/  BAR.SYNC.DEFER_BLOCKING 0x0 ;  /* 0x0000000000007b1d */ /* 0x000fe20000010000 */
[----:B------:R-:W-:Y:S01]  /*06d0*/  SHF.L.U64.HI R7, R2, 0xc, R3 ;  /* 0x0000000c02077819 */ /* 0x000fe20000010203 */
[----:B------:R-:W-:Y:S01]  /*06e0*/  CS2R R10, SRZ ;  /* 0x00000000000a7805 */ /* 0x000fe2000001ff00 */
[----:B------:R-:W-:Y:S01]  /*06f0*/  IADD3 R4, P1, R5, 0x7d80000, RZ ;  /* 0x07d8000005047810 */ /* 0x000fe20007f3e0ff */
[----:B------:R-:W-:Y:S01]  /*0700*/  CS2R R16, SRZ ;  /* 0x0000000000107805 */ /* 0x000fe2000001ff00 */
[----:B------:R-:W-:Y:S01]  /*0710*/  CS2R R18, SRZ ;  /* 0x0000000000127805 */ /* 0x000fe2000001ff00 */
[----:B------:R-:W-:Y:S01]  /*0720*/  ULDC.64 UR4, c[0x0][0x118] ;  /* 0x0000460000047ab9 */ /* 0x000fe20000000a00 */
[----:B------:R-:W-:Y:S01]  /*0730*/  SEL R3, R4, R5, !P0 ;  /* 0x0000000504037207 */ /* 0x000fe20004000000 */
[----:B------:R-:W-:Y:S01]  /*0740*/  IMAD.X R4, RZ, RZ, R7, P1 ;  /* 0x000000ffff047224 */ /* 0x000fe200008e0607 */
[----:B0-----:R-:W-:-:S04]  /*0750*/  SHF.L.U32 R26, R25, 0x3, RZ ;  /* 0x00000003191a7819 */ /* 0x001fc800000006ff */
[----:B------:R-:W-:-:S04]  /*0760*/  LOP3.LUT R26, R26, 0x1f8, RZ, 0xc0, !PT ;  /* 0x000001f81a1a7812 */ /* 0x000fc800078ec0ff */
[----:B------:R-:W-:Y:S02]  /*0770*/  LOP3.LUT R2, R3, R26, RZ, 0xfc, !PT ;  /* 0x0000001a03027212 */ /* 0x000fe400078efcff */
[----:B------:R-:W-:Y:S02]  /*0780*/  SEL R3, R4, R7, !P0 ;  /* 0x0000000704037207 */ /* 0x000fe40004000000 */
[----:B------:R-:W-:-:S04]  /*0790*/  LEA R28, P0, R2, c[0x0][0x168], 0x1 ;  /* 0x00005a00021c7a11 */ /* 0x000fc800078008ff */
[----:B------:R-:W-:-:S05]  /*07a0*/  LEA.HI.X R29, R2, c[0x0][0x16c], R3, 0x1, P0 ;  /* 0x00005b00021d7a11 */ /* 0x000fca00000f0c03 */
[----:B------:R-:W2:Y:S04]  /*07b0*/  @!P4 LDG.E.EL.128 R8, [R28.64] ;  /* 0x000000041c08c981 */ /* 0x000ea8000c2e1d00 */
[----:B------:R-:W-:Y:S01]  /*07c0*/  BAR.SYNC.DEFER_BLOCKING 0x0 ;  /* 0x0000000000007b1d */ /* 0x000fe20000010000 */
[----:B------:R-:W-:-:S05]  /*07d0*/  CS2R R12, SRZ ;  /* 0x00000000000c7805 */ /* 0x000fca000001ff00 */
[----:B------:R-:W3:Y:S01]  /*07e0*/  @!P4 LDG.E.EL.128 R16, [R28.64+0x400] ;  /* 0x000400041c10c981 */ /* 0x000ee2000c2e1d00 */
[----:B------:R-:W-:-:S03]  /*07f0*/  CS2R R14, SRZ ;  /* 0x00000000000e7805 */ /* 0x000fc6000001ff00 */
[----:B------:R-:W-:Y:S06]  /*0800*/  BAR.SYNC.DEFER_BLOCKING 0x0 ;  /* 0x0000000000007b1d */ /* 0x000fec0000010000 */
[----:B------:R-:W4:Y:S01]  /*0810*/  @!P4 LDG.E.EL.128 R12, [R28.64+0x800] ;  /* 0x000800041c0cc981 */ /* 0x000f22000c2e1d00 */
[----:B------:R-:W-:Y:S01]  /*0820*/  CS2R R4, SRZ ;  /* 0x0000000000047805 */ /* 0x000fe2000001ff00 */
[----:B------:R-:W-:Y:S02]  /*0830*/  CS2R R6, SRZ ;  /* 0x0000000000067805 */ /* 0x000fe4000001ff00 */
[----:B------:R-:W-:Y:S06]  /*0840*/  BAR.SYNC.DEFER_BLOCKING 0x0 ;  /* 0x0000000000007b1d */ /* 0x000fec0000010000 */
[----:B------:R-:W4:Y:S04]  /*0850*/  @!P4 LDG.E.EL.128 R4, [R28.64+0xc00] ;  /* 0x000c00041c04c981 */ /* 0x000f28000c2e1d00 */
[----:B------:R-:W-:Y:S01]  /*0860*/  BAR.SYNC.DEFER_BLOCKING 0x0 ;  /* 0x0000000000007b1d */ /* 0x000fe20000010000 */
[C---:B--2---:R-:W-:Y:S01]  /*0870*/  PRMT R22, R8.reuse, 0x7632, R22 ;  /* 0x0000763208167816 */ /* 0x044fe20000000016 */
[----:B------:R-:W-:Y:S01]  /*0880*/  IMAD.U32 R31, R8, 0x10000, RZ ;  /* 0x00010000081f7824 */ /* 0x000fe200078e00ff */
[----:B------:R-:W-:-:S02]  /*0890*/  PRMT R8, R9, 0x7632, R8 ;  /* 0x0000763209087816 */ /* 0x000fc40000000008 */
[----:B------:R-:W-:Y:S01]  /*08a0*/  SHF.L.U32 R27, R9, 0x10, RZ ;  /* 0x00000010091b7819 */ /* 0x000fe200000006ff */
[C---:B------:R-:W-:Y:S01]  /*08b0*/  IMAD.U32 R9, R11.reuse, 0x10000, RZ ;  /* 0x000100000b097824 */ /* 0x040fe200078e00ff */
[----:B------:R-:W-:Y:S01]  /*08c0*/  PRMT R21, R11, 0x7632, R21 ;  /* 0x000076320b157816 */ /* 0x000fe20000000015 */
[----:B------:R-:W-:Y:S02]  /*08d0*/  IMAD.U32 R35, R8, 0x10000, RZ ;  /* 0x0001000008237824 */ /* 0x000fe400078e00ff */
[----:B---3--:R-:W-:Y:S01]  /*08e0*/  IMAD.U32 R20, R16, 0x10000, RZ ;  /* 0x0001000010147824 */ /* 0x008fe200078e00ff */
[----:B------:R-:W-:Y:S01]  /*08f0*/  PRMT R16, R10, 0x7632, R16 ;  /* 0x000076320a107816 */ /* 0x000fe20000000010 */
[----:B------:R-:W-:Y:S01]  /*0900*/  IMAD.U32 R23, R17, 0x10000, RZ ;  /* 0x0001000011177824 */ /* 0x000fe200078e00ff */
[----:B------:R-:W-:Y:S01]  /*0910*/  PRMT R11, R18, 0x7632, R11 ;  /* 0x00007632120b7816 */ /* 0x000fe2000000000b */
[----:B------:R-:W-:Y:S01]  /*0920*/  FMUL R20, R20, R20 ;  /* 0x0000001414147220 */ /* 0x000fe20000400000 */
[----:B------:R-:W-:Y:S01]  /*0930*/  PRMT R30, R16, 0x7632, R30 ;  /* 0x00007632101e7816 */ /* 0x000fe2000000001e */
[----:B------:R-:W-:Y:S01]  /*0940*/  FMUL R32, R23, R23 ;  /* 0x0000001717207220 */ /* 0x000fe20000400000 */
[----:B------:R-:W-:Y:S01]  /*0950*/  SHF.L.U32 R18, R18, 0x10, RZ ;  /* 0x0000001012127819 */ /* 0x000fe200000006ff */
[----:B------:R-:W-:Y:S01]  /*0960*/  FFMA R20, R31, R31, R20 ;  /* 0x0000001f1f147223 */ /* 0x000fe20000000014 */
[C---:B------:R-:W-:Y:S01]  /*0970*/  PRMT R23, R19.reuse, 0x7632, R23 ;  /* 0x0000763213177816 */ /* 0x040fe20000000017 */
[----:B------:R-:W-:Y:S01]  /*0980*/  IMAD.U32 R19, R19, 0x10000, RZ ;  /* 0x0001000013137824 */ /* 0x000fe200078e00ff */
[----:B------:R-:W-:Y:S01]  /*0990*/  PRMT R31, R17, 0x7632, R31 ;  /* 0x00007632111f7816 */ /* 0x000fe2000000001f */
[----:B------:R-:W-:Y:S01]  /*09a0*/  IMAD.U32 R30, R30, 0x10000, RZ ;  /* 0x000100001e1e7824 */ /* 0x000fe200078e00ff */
[----:B------:R-:W-:Y:S01]  /*09b0*/  FFMA R17, R27, R27, R32 ;  /* 0x0000001b1b117223 */ /* 0x000fe20000000020 */
[----:B------:R-:W-:Y:S01]  /*09c0*/  IMAD.U32 R27, R22, 0x10000, RZ ;  /* 0x00010000161b7824 */ /* 0x000fe200078e00ff */
[----:B------:R-:W-:Y:S01]  /*09d0*/  FMUL R33, R18, R18 ;  /* 0x0000001212217220 */ /* 0x000fe20000400000 */
[----:B------:R-:W-:Y:S01]  /*09e0*/  IMAD.U32 R10, R10, 0x10000, RZ ;  /* 0x000100000a0a7824 */ /* 0x000fe200078e00ff */
[----:B------:R-:W-:Y:S01]  /*09f0*/  FMUL R22, R19, R19 ;  /* 0x0000001313167220 */ /* 0x000fe20000400000 */
[----:B------:R-:W-:Y:S01]  /*0a00*/  FMUL R8, R30, R30 ;  /* 0x0000001e1e087220 */ /* 0x000fe20000400000 */
[----:B------:R-:W-:Y:S01]  /*0a10*/  IMAD.U32 R19, R11, 0x10000, RZ ;  /* 0x000100000b137824 */ /* 0x000fe200078e00ff */
[----:B------:R-:W-:Y:S01]  /*0a20*/  FFMA R18, R10, R10, R33 ;  /* 0x0000000a0a127223 */ /* 0x000fe20000000021 */
[----:B------:R-:W-:Y:S01]  /*0a30*/  FFMA R22, R9, R9, R22 ;  /* 0x0000000909167223 */ /* 0x000fe20000000016 */
[----:B------:R-:W-:Y:S01]  /*0a40*/  FFMA R27, R27, R27, R8 ;  /* 0x0000001b1b1b7223 */ /* 0x000fe20000000008 */
[----:B------:R-:W-:Y:S01]  /*0a50*/  CS2R R10, SRZ ;  /* 0x00000000000a7805 */ /* 0x000fe2000001ff00 */
[----:B------:R-:W-:Y:S01]  /*0a60*/  CS2R R8, SRZ ;  /* 0x0000000000087805 */ /* 0x000fe2000001ff00 */
[----:B------:R-:W-:Y:S01]  /*0a70*/  SHF.L.U32 R31, R31, 0x10, RZ ;  /* 0x000000101f1f7819 */ /* 0x000fe200000006ff */
[----:B------:R-:W-:Y:S01]  /*0a80*/  IMAD.U32 R23, R23, 0x10000, RZ ;  /* 0x0001000017177824 */ /* 0x000fe200078e00ff */
[----:B------:R-:W-:Y:S01]  /*0a90*/  SHF.L.U32 R32, R16, 0x10, RZ ;  /* 0x0000001010207819 */ /* 0x000fe200000006ff */
[----:B------:R-:W-:-:S02]  /*0aa0*/  FMUL R19, R19, R19 ;  /* 0x0000001313137220 */ /* 0x000fc40000400000 */
[----:B------:R-:W2:Y:S01]  /*0ab0*/  @!P4 LDG.E.EL.128 R8, [R28.64+0x1000] ;  /* 0x001000041c08c981 */ /* 0x000ea2000c2e1d00 */
[----:B------:R-:W-:Y:S01]  /*0ac0*/  FMUL R30, R31, R31 ;  /* 0x0000001f1f1e7220 */ /* 0x000fe20000400000 */
[----:B------:R-:W-:Y:S01]  /*0ad0*/  IMAD.U32 R31, R21, 0x10000, RZ ;  /* 0x00010000151f7824 */ /* 0x000fe200078e00ff */
[----:B------:R-:W-:Y:S01]  /*0ae0*/  FMUL R16, R23, R23 ;  /* 0x0000001717107220 */ /* 0x000fe20000400000 */
[C---:B----4-:R-:W-:Y:S01]  /*0af0*/  IMAD.U32 R21, R12.reuse, 0x10000, RZ ;  /* 0x000100000c157824 */ /* 0x050fe200078e00ff */
[----:B------:R-:W-:Y:S01]  /*0b00*/  PRMT R12, R12, 0x7632, R12 ;  /* 0x000076320c0c7816 */ /* 0x000fe2000000000c */
[----:B------:R-:W-:Y:S01]  /*0b10*/  FFMA R19, R32, R32, R19 ;  /* 0x0000002020137223 */ /* 0x000fe20000000013 */
[----:B------:R-:W-:Y:S01]  /*0b20*/  FFMA R30, R35, R35, R30 ;  /* 0x00000023231e7223 */ /* 0x000fe2000000001e */
[----:B------:R-:W-:Y:S01]  /*0b30*/  FFMA R20, R21, R21, R20 ;  /* 0x0000001515147223 */ /* 0x000fe20000000014 */
[----:B------:R-:W-:Y:S01]  /*0b40*/  PRMT R21, R13, 0x7632, R21 ;  /* 0x000076320d157816 */ /* 0x000fe20000000015 */
[----:B------:R-:W-:Y:S01]  /*0b50*/  FFMA R16, R31, R31, R16 ;  /* 0x0000001f1f107223 */ /* 0x000fe20000000010 */
[----:B------:R-:W-:Y:S01]  /*0b60*/  IMAD.U32 R32, R13, 0x10000, RZ ;  /* 0x000100000d207824 */ /* 0x000fe200078e00ff */
[C---:B------:R-:W-:Y:S01]  /*0b70*/  PRMT R31, R15.reuse, 0x7632, R31 ;  /* 0x000076320f1f7816 */ /* 0x040fe2000000001f */
[----:B------:R-:W-:-:S02]  /*0b80*/  IMAD.U32 R15, R15, 0x10000, RZ ;  /* 0x000100000f0f7824 */ /* 0x000fc400078e00ff */
[----:B------:R-:W-:Y:S02]  /*0b90*/  IMAD.U32 R12, R12, 0x10000, RZ ;  /* 0x000100000c0c7824 */ /* 0x000fe400078e00ff */
[----:B------:R-:W-:Y:S01]  /*0ba0*/  IMAD.U32 R13, R21, 0x10000, RZ ;  /* 0x00010000150d7824 */ /* 0x000fe200078e00ff */
[----:B------:R-:W-:Y:S01]  /*0bb0*/  FFMA R21, R32, R32, R17 ;  /* 0x0000002020157223 */ /* 0x000fe20000000011 */
[C---:B------:R-:W-:Y:S01]  /*0bc0*/  PRMT R23, R14.reuse, 0x7632, R23 ;  /* 0x000076320e177816 */ /* 0x040fe20000000017 */
[----:B------:R-:W-:Y:S01]  /*0bd0*/  FFMA R17, R15, R15, R22 ;  /* 0x0000000f0f117223 */ /* 0x000fe20000000016 */
[----:B------:R-:W-:Y:S01]  /*0be0*/  SHF.L.U32 R33, R14, 0x10, RZ ;  /* 0x000000100e217819 */ /* 0x000fe200000006ff */
[----:B------:R-:W-:Y:S01]  /*0bf0*/  FFMA R27, R12, R12, R27 ;  /* 0x0000000c0c1b7223 */ /* 0x000fe2000000001b */
[----:B------:R-:W-:Y:S01]  /*0c00*/  FFMA R30, R13, R13, R30 ;  /* 0x0000000d0d1e7223 */ /* 0x000fe2000000001e */
[----:B------:R-:W-:Y:S01]  /*0c10*/  CS2R R14, SRZ ;  /* 0x00000000000e7805 */ /* 0x000fe2000001ff00 */
[----:B------:R-:W-:Y:S01]  /*0c20*/  CS2R R12, SRZ ;  /* 0x00000000000c7805 */ /* 0x000fe2000001ff00 */
[----:B------:R-:W-:Y:S01]  /*0c30*/  BAR.SYNC.DEFER_BLOCKING 0x0 ;  /* 0x0000000000007b1d */ /* 0x000fe20000010000 */
[----:B------:R-:W-:Y:S01]  /*0c40*/  SHF.L.U32 R22, R23, 0x10, RZ ;  /* 0x0000001017167819 */ /* 0x000fe200000006ff */
[----:B------:R-:W-:Y:S01]  /*0c50*/  IMAD.U32 R31, R31, 0x10000, RZ ;  /* 0x000100001f1f7824 */ /* 0x000fe200078e00ff */
[----:B------:R-:W-:Y:S01]  /*0c60*/  FFMA R18, R33, R33, R18 ;  /* 0x0000002121127223 */ /* 0x000fe20000000012 */
[----:B------:R-:W-:-:S02]  /*0c70*/  IMAD.U32 R32, R7, 0x10000, RZ ;  /* 0x0001000007207824 */ /* 0x000fc400078e00ff */
[----:B------:R-:W-:Y:S01]  /*0c80*/  FFMA R22, R22, R22, R19 ;  /* 0x0000001616167223 */ /* 0x000fe20000000013 */
[----:B------:R-:W-:Y:S01]  /*0c90*/  IMAD.U32 R19, R6, 0x10000, RZ ;  /* 0x0001000006137824 */ /* 0x000fe200078e00ff */
[----:B------:R0:W3:Y:S01]  /*0ca0*/  @!P4 LDG.E.EL.128 R12, [R28.64+0x1400] ;  /* 0x001400041c0cc981 */ /* 0x0000e2000c2e1d00 */
[----:B------:R-:W-:Y:S01]  /*0cb0*/  FFMA R23, R31, R31, R16 ;  /* 0x0000001f1f177223 */ /* 0x000fe20000000010 */
[----:B------:R-:W-:Y:S01]  /*0cc0*/  PRMT R6, R7, 0x7632, R6 ;  /* 0x0000763207067816 */ /* 0x000fe20000000006 */
[----:B------:R-:W-:Y:S01]  /*0cd0*/  FFMA R31, R32, R32, R17 ;  /* 0x00000020201f7223 */ /* 0x000fe20000000011 */
[----:B------:R-:W-:Y:S01]  /*0ce0*/  FFMA R7, R19, R19, R18 ;  /* 0x0000001313077223 */ /* 0x000fe20000000012 */
[----:B------:R-:W-:Y:S01]  /*0cf0*/  CS2R R16, SRZ ;  /* 0x0000000000107805 */ /* 0x000fe2000001ff00 */
[----:B------:R-:W-:Y:S01]  /*0d00*/  CS2R R18, SRZ ;  /* 0x0000000000127805 */ /* 0x000fe2000001ff00 */
[----:B------:R-:W-:Y:S01]  /*0d10*/  BAR.SYNC.DEFER_BLOCKING 0x0 ;  /* 0x0000000000007b1d */ /* 0x000fe20000010000 */
[----:B------:R-:W-:-:S02]  /*0d20*/  SHF.L.U32 R32, R6, 0x10, RZ ;  /* 0x0000001006207819 */ /* 0x000fc400000006ff */
[----:B------:R-:W-:-:S03]  /*0d30*/  PRMT R33, R6, 0x7632, R33 ;  /* 0x0000763206217816 */ /* 0x000fc60000000021 */
[----:B------:R-:W-:Y:S01]  /*0d40*/  FFMA R6, R32, R32, R23 ;  /* 0x0000002020067223 */ /* 0x000fe20000000017 */
[----:B------:R-:W-:Y:S02]  /*0d50*/  IMAD.U32 R32, R5, 0x10000, RZ ;  /* 0x0001000005207824 */ /* 0x000fe400078e00ff */
[----:B------:R-:W-:Y:S01]  /*0d60*/  IMAD.U32 R33, R33, 0x10000, RZ ;  /* 0x0001000021217824 */ /* 0x000fe200078e00ff */
[----:B------:R0:W4:Y:S01]  /*0d70*/  @!P4 LDG.E.EL.128 R16, [R28.64+0x1800] ;  /* 0x001800041c10c981 */ /* 0x000122000c2e1d00 */
[----:B------:R-:W-:Y:S01]  /*0d80*/  IMAD.U32 R23, R4, 0x10000, RZ ;  /* 0x0001000004177824 */ /* 0x000fe200078e00ff */
[----:B------:R-:W-:Y:S01]  /*0d90*/  FFMA R32, R32, R32, R21 ;  /* 0x0000002020207223 */ /* 0x000fe20000000015 */
[----:B------:R-:W-:Y:S02]  /*0da0*/  FFMA R33, R33, R33, R22 ;  /* 0x0000002121217223 */ /* 0x000fe40000000016 */
[----:B------:R-:W-:Y:S02]  /*0db0*/  FFMA R34, R23, R23, R20 ;  /* 0x0000001717227223 */ /* 0x000fe40000000014 */
[----:B------:R-:W-:Y:S01]  /*0dc0*/  CS2R R20, SRZ ;  /* 0x0000000000147805 */ /* 0x000fe2000001ff00 */
[----:B------:R-:W-:Y:S01]  /*0dd0*/  CS2R R22, SRZ ;  /* 0x0000000000167805 */ /* 0x000fe2000001ff00 */
[----:B------:R-:W-:Y:S06]  /*0de0*/  BAR.SYNC.DEFER_BLOCKING 0x0 ;  /* 0x0000000000007b1d */ /* 0x000fec0000010000 */
[----:B------:R0:W4:Y:S01]  /*0df0*/  @!P4 LDG.E.EL.128 R20, [R28.64+0x1c00] ;  /* 0x001c00041c14c981 */ /* 0x000122000c2e1d00 */
[----:B------:R-:W-:-:S02]  /*0e00*/  PRMT R5, R5, 0x7632, R5 ;  /* 0x0000763205057816 */ /* 0x000fc40000000005 */
[----:B------:R-:W-:Y:S02]  /*0e10*/  PRMT R4, R4, 0x7632, R4 ;  /* 0x0000763204047816 */ /* 0x000fe40000000004 */
[----:B------:R-:W-:-:S03]  /*0e20*/  SHF.L.U32 R5, R5, 0x10, RZ ;  /* 0x0000001005057819 */ /* 0x000fc600000006ff */
[----:B------:R-:W-:Y:S02]  /*0e30*/  IMAD.U32 R4, R4, 0x10000, RZ ;  /* 0x0001000004047824 */ /* 0x000fe400078e00ff */
[----:B------:R-:W-:Y:S02]  /*0e40*/  FFMA R30, R5, R5, R30 ;  /* 0x00000005051e7223 */ /* 0x000fe4000000001e */
[----:B------:R-:W-:Y:S01]  /*0e50*/  FFMA R27, R4, R4, R27 ;  /* 0x00000004041b7223 */ /* 0x000fe2000000001b */
[----:B--2---:R-:W-:-:S04]  /*0e60*/  IMAD.U32 R5, R8, 0x10000, RZ ;  /* 0x0001000008057824 */ /* 0x004fc800078e00ff */
[----:B------:R-:W-:Y:S01]  /*0e70*/  FFMA R4, R5, R5, R34 ;  /* 0x0000000505047223 */ /* 0x000fe20000000022 */
[----:B------:R-:W-:Y:S01]  /*0e80*/  IMAD.U32 R5, R9, 0x10000, RZ ;  /* 0x0001000009057824 */ /* 0x000fe200078e00ff */
[C---:B------:R-:W-:Y:S02]  /*0e90*/  SHF.L.U32 R34, R10.reuse, 0x10, RZ ;  /* 0x000000100a227819 */ /* 0x040fe400000006ff */
[----:B------:R-:W-:Y:S01]  /*0ea0*/  PRMT R10, R10, 0x7632, R10 ;  /* 0x000076320a0a7816 */ /* 0x000fe2000000000a */
[----:B------:R-:W-:Y:S01]  /*0eb0*/  FFMA R32, R5, R5, R32 ;  /* 0x0000000505207223 */ /* 0x000fe20000000020 */
[----:B------:R-:W-:Y:S02]  /*0ec0*/  PRMT R5, R11, 0x7632, R5 ;  /* 0x000076320b057816 */ /* 0x000fe40000000005 */
[----:B------:R-:W-:Y:S02]  /*0ed0*/  SHF.L.U32 R10, R10, 0x10, RZ ;  /* 0x000000100a0a7819 */ /* 0x000fe400000006ff */
[----:B------:R-:W-:Y:S01]  /*0ee0*/  PRMT R8, R8, 0x7632, R8 ;  /* 0x0000763208087816 */ /* 0x000fe20000000008 */
[----:B------:R-:W-:Y:S01]  /*0ef0*/  IMAD.U32 R5, R5, 0x10000, RZ ;  /* 0x0001000005057824 */ /* 0x000fe200078e00ff */
[----:B------:R-:W-:Y:S01]  /*0f00*/  PRMT R9, R9, 0x7632, R9 ;  /* 0x0000763209097816 */ /* 0x000fe20000000009 */
[----:B------:R-:W-:-:S02]  /*0f10*/  FFMA R33, R10, R10, R33 ;  /* 0x0000000a0a217223 */ /* 0x000fc40000000021 */
[----:B------:R-:W-:Y:S01]  /*0f20*/  FFMA R6, R5, R5, R6 ;  /* 0x0000000505067223 */ /* 0x000fe20000000006 */
[----:B------:R-:W-:Y:S02]  /*0f30*/  IMAD.U32 R8, R8, 0x10000, RZ ;  /* 0x0001000008087824 */ /* 0x000fe400078e00ff */
[----:B------:R-:W-:Y:S02]  /*0f40*/  IMAD.U32 R9, R9, 0x10000, RZ ;  /* 0x0001000009097824 */ /* 0x000fe400078e00ff */
[----:B0-----:R-:W-:Y:S01]  /*0f50*/  IMAD.U32 R28, R11, 0x10000, RZ ;  /* 0x000100000b1c7824 */ /* 0x001fe200078e00ff */
[----:B------:R-:W-:Y:S01]  /*0f60*/  FFMA R27, R8, R8, R27 ;  /* 0x00000008081b7223 */ /* 0x000fe2000000001b */
[----:B------:R-:W-:Y:S02]  /*0f70*/  FFMA R30, R9, R9, R30 ;  /* 0x00000009091e7223 */ /* 0x000fe4000000001e */
[----:B------:R-:W-:Y:S01]  /*0f80*/  FFMA R31, R28, R28, R31 ;  /* 0x0000001c1c1f7223 */ /* 0x000fe2000000001f */
[----:B------:R-:W-:Y:S01]  /*0f90*/  FFMA R7, R34, R34, R7 ;  /* 0x0000002222077223 */ /* 0x000fe20000000007 */
[----:B---3--:R-:W-:-:S02]  /*0fa0*/  PRMT R10, R14, 0x7632, R10 ;  /* 0x000076320e0a7816 */ /* 0x008fc4000000000a */
[----:B------:R-:W-:Y:S02]  /*0fb0*/  PRMT R5, R15, 0x7632, R5 ;  /* 0x000076320f057816 */ /* 0x000fe40000000005 */
[----:B------:R-:W-:Y:S01]  /*0fc0*/  PRMT R11, R13, 0x7632, R11 ;  /* 0x000076320d0b7816 */ /* 0x000fe2000000000b */
[----:B------:R-:W-:Y:S02]  /*0fd0*/  IMAD.U32 R10, R10, 0x10000, RZ ;  /* 0x000100000a0a7824 */ /* 0x000fe400078e00ff */
[----:B------:R-:W-:Y:S01]  /*0fe0*/  IMAD.U32 R8, R15, 0x10000, RZ ;  /* 0x000100000f087824 */ /* 0x000fe200078e00ff */
[----:B------:R-:W-:Y:S01]  /*0ff0*/  PRMT R15, R12, 0x7632, R15 ;  /* 0x000076320c0f7816 */ /* 0x000fe2000000000f */
[----:B------:R-:W-:Y:S01]  /*1000*/  IMAD.U32 R9, R5, 0x10000, RZ ;  /* 0x0001000005097824 */ /* 0x000fe200078e00ff */
[----:B------:R-:W-:Y:S01]  /*1010*/  SHF.L.U32 R11, R11, 0x10, RZ ;  /* 0x000000100b0b7819 */ /* 0x000fe200000006ff */
[----:B------:R-:W-:Y:S01]  /*1020*/  FFMA R33, R10, R10, R33 ;  /* 0x0000000a0a217223 */ /* 0x000fe20000000021 */
[----:B------:R-:W-:Y:S01]  /*1030*/  IMAD.U32 R14, R14, 0x10000, RZ ;  /* 0x000100000e0e7824 */ /* 0x000fe200078e00ff */
[----:B------:R-:W-:Y:S01]  /*1040*/  FFMA R6, R9, R9, R6 ;  /* 0x0000000909067223 */ /* 0x000fe20000000006 */
[----:B------:R-:W-:Y:S01]  /*1050*/  IMAD.U32 R29, R12, 0x10000, RZ ;  /* 0x000100000c1d7824 */ /* 0x000fe200078e00ff */
[----:B------:R-:W-:Y:S01]  /*1060*/  FFMA R31, R8, R8, R31 ;  /* 0x00000008081f7223 */ /* 0x000fe2000000001f */
[----:B------:R-:W-:Y:S01]  /*1070*/  IMAD.U32 R8, R15, 0x10000, RZ ;  /* 0x000100000f087824 */ /* 0x000fe200078e00ff */
[----:B------:R-:W-:Y:S01]  /*1080*/  FFMA R30, R11, R11, R30 ;  /* 0x0000000b0b1e7223 */ /* 0x000fe2000000001e */
[----:B------:R-:W-:Y:S01]  /*1090*/  SHF.L.U32 R13, R13, 0x10, RZ ;  /* 0x000000100d0d7819 */ /* 0x000fe200000006ff */
[----:B------:R-:W-:Y:S01]  /*10a0*/  FFMA R7, R14, R14, R7 ;  /* 0x0000000e0e077223 */ /* 0x000fe20000000007 */
[----:B------:R-:W-:Y:S01]  /*10b0*/  FFMA R5, R29, R29, R4 ;  /* 0x0000001d1d057223 */ /* 0x000fe20000000004 */
[----:B------:R-:W-:Y:S01]  /*10c0*/  FFMA R14, R8, R8, R27 ;  /* 0x00000008080e7223 */ /* 0x000fe2000000001b */
[----:B----4-:R-:W-:-:S02]  /*10d0*/  PRMT R10, R17, 0x7632, R10 ;  /* 0x00007632110a7816 */ /* 0x010fc4000000000a */
[C---:B------:R-:W-:Y:S01]  /*10e0*/  PRMT R9, R16.reuse, 0x7632, R9 ;  /* 0x0000763210097816 */ /* 0x040fe20000000009 */
[----:B------:R-:W-:Y:S02]  /*10f0*/  IMAD.U32 R16, R16, 0x10000, RZ ;  /* 0x0001000010107824 */ /* 0x000fe400078e00ff */
[----:B------:R-:W-:Y:S02]  /*1100*/  IMAD.U32 R11, R10, 0x10000, RZ ;  /* 0x000100000a0b7824 */ /* 0x000fe400078e00ff */
[----:B------:R-:W-:Y:S01]  /*1110*/  IMAD.U32 R9, R9, 0x10000, RZ ;  /* 0x0001000009097824 */ /* 0x000fe200078e00ff */
[----:B------:R-:W-:Y:S01]  /*1120*/  FFMA R32, R13, R13, R32 ;  /* 0x0000000d0d207223 */ /* 0x000fe20000000020 */
[----:B------:R-:W-:Y:S01]  /*1130*/  FFMA R5, R16, R16, R5 ;  /* 0x0000001010057223 */ /* 0x000fe20000000005 */
[----:B------:R-:W-:Y:S01]  /*1140*/  IMAD.U32 R17, R17, 0x10000, RZ ;  /* 0x0001000011117824 */ /* 0x000fe200078e00ff */
[----:B------:R-:W-:Y:S01]  /*1150*/  FFMA R13, R9, R9, R14 ;  /* 0x00000009090d7223 */ /* 0x000fe2000000000e */
[----:B------:R-:W-:-:S02]  /*1160*/  PRMT R4, R19, 0x7632, R4 ;  /* 0x0000763213047816 */ /* 0x000fc40000000004 */
[----:B------:R-:W-:Y:S01]  /*1170*/  FFMA R32, R17, R17, R32 ;  /* 0x0000001111207223 */ /* 0x000fe20000000020 */
[C---:B------:R-:W-:Y:S01]  /*1180*/  PRMT R8, R18.reuse, 0x7632, R8 ;  /* 0x0000763212087816 */ /* 0x040fe20000000008 */
[----:B------:R-:W-:Y:S01]  /*1190*/  FFMA R30, R11, R11, R30 ;  /* 0x0000000b0b1e7223 */ /* 0x000fe2000000001e */
[----:B------:R-:W-:Y:S02]  /*11a0*/  SHF.L.U32 R18, R18, 0x10, RZ ;  /* 0x0000001012127819 */ /* 0x000fe400000006ff */
[C---:B------:R-:W-:Y:S02]  /*11b0*/  PRMT R10, R20.reuse, 0x7632, R10 ;  /* 0x00007632140a7816 */ /* 0x040fe4000000000a */
[----:B------:R-:W-:-:S03]  /*11c0*/  SHF.L.U32 R20, R20, 0x10, RZ ;  /* 0x0000001014147819 */ /* 0x000fc600000006ff */
[----:B------:R-:W-:Y:S01]  /*11d0*/  IMAD.U32 R10, R10, 0x10000, RZ ;  /* 0x000100000a0a7824 */ /* 0x000fe200078e00ff */
[C---:B------:R-:W-:Y:S01]  /*11e0*/  PRMT R9, R21.reuse, 0x7632, R9 ;  /* 0x0000763215097816 */ /* 0x040fe20000000009 */
[----:B------:R-:W-:Y:S01]  /*11f0*/  FFMA R5, R20, R20, R5 ;  /* 0x0000001414057223 */ /* 0x000fe20000000005 */
[----:B------:R-:W-:Y:S01]  /*1200*/  IMAD.U32 R21, R21, 0x10000, RZ ;  /* 0x0001000015157824 */ /* 0x000fe200078e00ff */
[----:B------:R-:W-:Y:S01]  /*1210*/  FFMA R10, R10, R10, R13 ;  /* 0x0000000a0a0a7223 */ /* 0x000fe2000000000d */
[----:B------:R-:W-:Y:S02]  /*1220*/  SHF.L.U32 R9, R9, 0x10, RZ ;  /* 0x0000001009097819 */ /* 0x000fe400000006ff */
[----:B------:R-:W-:Y:S01]  /*1230*/  FFMA R32, R21, R21, R32 ;  /* 0x0000001515207223 */ /* 0x000fe20000000020 */
[----:B------:R-:W-:Y:S01]  /*1240*/  FSEL R11, R5, RZ, !P4 ;  /* 0x000000ff050b7208 */ /* 0x000fe20006000000 */
[----:B------:R-:W-:Y:S01]  /*1250*/  IMAD.U32 R5, R4, 0x10000, RZ ;  /* 0x0001000004057824 */ /* 0x000fe200078e00ff */
[----:B------:R-:W-:Y:S01]  /*1260*/  FSEL R10, R10, RZ, !P4 ;  /* 0x000000ff0a0a7208 */ /* 0x000fe20006000000 */
[C---:B------:R-:W-:Y:S01]  /*1270*/  IMAD.U32 R4, R22.reuse, 0x10000, RZ ;  /* 0x0001000016047824 */ /* 0x040fe200078e00ff */
[----:B------:R-:W-:Y:S01]  /*1280*/  PRMT R22, R22, 0x7632, R22 ;  /* 0x0000763216167816 */ /* 0x000fe20000000016 */
[----:B------:R-:W-:Y:S01]  /*1290*/  FFMA R7, R18, R18, R7 ;  /* 0x0000001212077223 */ /* 0x000fe20000000007 */
[----:B------:R-:W-:Y:S01]  /*12a0*/  IMAD.U32 R8, R8, 0x10000, RZ ;  /* 0x0001000008087824 */ /* 0x000fe200078e00ff */
[----:B------:R-:W-:Y:S01]  /*12b0*/  FFMA R9, R9, R9, R30 ;  /* 0x0000000909097223 */ /* 0x000fe2000000001e */
[----:B------:R-:W-:Y:S01]  /*12c0*/  FSEL R32, R32, RZ, !P4 ;  /* 0x000000ff20207208 */ /* 0x000fe20006000000 */
[----:B------:R-:W-:Y:S01]  /*12d0*/  FADD R11, R10, R11 ;  /* 0x0000000b0a0b7221 */ /* 0x000fe20000000000 */
[----:B------:R-:W-:Y:S01]  /*12e0*/  IMAD.U32 R12, R19, 0x10000, RZ ;  /* 0x00010000130c7824 */ /* 0x000fe200078e00ff */
[----:B------:R-:W-:Y:S01]  /*12f0*/  FFMA R33, R8, R8, R33 ;  /* 0x0000000808217223 */ /* 0x000fe20000000021 */
[----:B------:R-:W-:Y:S01]  /*1300*/  FFMA R7, R4, R4, R7 ;  /* 0x0000000404077223 */ /* 0x000fe20000000007 */
[----:B------:R-:W-:Y:S01]  /*1310*/  IMAD.U32 R22, R22, 0x10000, RZ ;  /* 0x0001000016167824 */ /* 0x000fe200078e00ff */
[----:B------:R-:W-:Y:S01]  /*1320*/  FSEL R9, R9, RZ, !P4 ;  /* 0x000000ff09097208 */ /* 0x000fe20006000000 */
[----:B------:R-:W-:Y:S01]  /*1330*/  FFMA R5, R5, R5, R6 ;  /* 0x0000000505057223 */ /* 0x000fe20000000006 */
[----:B------:R-:W-:Y:S01]  /*1340*/  FADD R32, R32, R11 ;  /* 0x0000000b20207221 */ /* 0x000fe20000000000 */
[C---:B------:R-:W-:Y:S01]  /*1350*/  PRMT R4, R23.reuse, 0x7632, R4 ;  /* 0x0000763217047816 */ /* 0x040fe20000000004 */
[----:B------:R-:W-:Y:S01]  /*1360*/  FFMA R31, R12, R12, R31 ;  /* 0x0000000c0c1f7223 */ /* 0x000fe2000000001f */
[----:B------:R-:W-:Y:S01]  /*1370*/  SHF.L.U32 R6, R23, 0x10, RZ ;  /* 0x0000001017067819 */ /* 0x000fe200000006ff */
[----:B------:R-:W-:Y:S01]  /*1380*/  FFMA R22, R22, R22, R33 ;  /* 0x0000001616167223 */ /* 0x000fe20000000021 */
[----:B------:R-:W-:Y:S01]  /*1390*/  FSEL R7, R7, RZ, !P4 ;  /* 0x000000ff07077208 */ /* 0x000fe20006000000 */
[----:B------:R-:W-:Y:S01]  /*13a0*/  FADD R32, R9, R32 ;  /* 0x0000002009207221 */ /* 0x000fe20000000000 */
[----:B------:R-:W-:Y:S01]  /*13b0*/  IMAD.U32 R4, R4, 0x10000, RZ ;  /* 0x0001000004047824 */ /* 0x000fe200078e00ff */
[----:B------:R-:W-:Y:S01]  /*13c0*/  FFMA R31, R6, R6, R31 ;  /* 0x00000006061f7223 */ /* 0x000fe2000000001f */
[----:B------:R-:W-:Y:S01]  /*13d0*/  FSEL R22, R22, RZ, !P4 ;  /* 0x000000ff16167208 */ /* 0x000fe20006000000 */
[----:B------:R-:W-:Y:S01]  /*13e0*/  FADD R7, R7, R32 ;  /* 0x0000002007077221 */ /* 0x000fe20000000000 */
[----:B------:R-:W-:-:S02]  /*13f0*/  FFMA R4, R4, R4, R5 ;  /* 0x0000000404047223 */ /* 0x000fc40000000005 */
[----:B------:R-:W-:Y:S01]  /*1400*/  FSEL R31, R31, RZ, !P4 ;  /* 0x000000ff1f1f7208 */ /* 0x000fe20006000000 */
[----:B------:R-:W-:Y:S02]  /*1410*/  FADD R22, R22, R7 ;  /* 0x0000000716167221 */ /* 0x000fe40000000000 */
[----:B------:R-:W-:Y:S02]  /*1420*/  FSEL R4, R4, RZ, !P4 ;  /* 0x000000ff04047208 */ /* 0x000fe40006000000 */
[----:B------:R-:W-:-:S04]  /*1430*/  FADD R31, R31, R22 ;  /* 0x000000161f1f7221 */ /* 0x000fc80000000000 */
[----:B------:R-:W-:-:S05]  /*1440*/  FADD R31, R4, R31 ;  /* 0x0000001f041f7221 */ /* 0x000fca0000000000 */
[----:B------:R-:W0:Y:S02]  /*1450*/  SHFL.BFLY PT, R4, R31, 0x10, 0x1f ;  /* 0x0e001f001f047f89 */ /* 0x000e2400000e0000 */
[----:B0-----:R-:W-:-:S05]  /*1460*/  FADD R5, R31, R4 ;  /* 0x000000041f057221 */ /* 0x001fca0000000000 */
[----:B------:R-:W0:Y:S02]  /*1470*/  SHFL.BFLY PT, R4, R5, 0x8, 0x1f ;  /* 0x0d001f0005047f89 */ /* 0x000e2400000e0000 */
[----:B0-----:R-:W-:-:S05]  /*1480*/  FADD R6, R5, R4 ;  /* 0x0000000405067221 */ /* 0x001fca0000000000 */
[----:B------:R-:W0:Y:S02]  /*1490*/  SHFL.BFLY PT, R7, R6, 0x4, 0x1f ;  /* 0x0c801f0006077f89 */ /* 0x000e2400000e0000 */
[----:B0-----:R-:W-:-:S05]  /*14a0*/  FADD R7, R6, R7 ;  /* 0x0000000706077221 */ /* 0x001fca0000000000 */
[----:B------:R-:W0:Y:S01]  /*14b0*/  SHFL.BFLY PT, R4, R7, 0x2, 0x1f ;  /* 0x0c401f0007047f89 */ /* 0x000e2200000e0000 */
[----:B------:R-:W-:Y:S02]  /*14c0*/  SHF.R.U32.HI R10, RZ, 0x6, R25 ;  /* 0x00000006ff0a7819 */ /* 0x000fe40000011619 */
[----:B------:R-:W-:Y:S01]  /*14d0*/  LOP3.LUT P0, RZ, R25, 0x1f, RZ, 0xc0, !PT ;  /* 0x0000001f19ff7812 */ /* 0x000fe2000780c0ff */
[----:B0-----:R-:W-:-:S05]  /*14e0*/  FADD R8, R7, R4 ;  /* 0x0000000407087221 */ /* 0x001fca0000000000 */
[----:B------:R-:W0:Y:S01]  /*14f0*/  SHFL.BFLY PT, R9, R8, 0x1, 0x1f ;  /* 0x0c201f0008097f89 */ /* 0x000e2200000e0000 */
[----:B------:R-:W-:Y:S02]  /*1500*/  SHF.R.U32.HI R4, RZ, 0x5, R25 ;  /* 0x00000005ff047819 */ /* 0x000fe40000011619 */
[----:B------:R-:W-:Y:S02]  /*1510*/  SGXT.U32 R10, R10, 0x3 ;  /* 0x000000030a0a781a */ /* 0x000fe40000000000 */
[----:B------:R-:W-:-:S03]  /*1520*/  LOP3.LUT R4, R4, 0x1, RZ, 0xc0, !PT ;  /* 0x0000000104047812 */ /* 0x000fc600078ec0ff */
[----:B------:R-:W-:-:S04]  /*1530*/  IMAD.SHL.U32 R5, R10, 0x8, RZ ;  /* 0x000000080a057824 */ /* 0x000fc800078e00ff */
[----:B------:R-:W-:Y:S01]  /*1540*/  IMAD R4, R4, 0x4, R5 ;  /* 0x0000000404047824 */ /* 0x000fe200078e0205 */
[----:B0-----:R-:W-:-:S05]  /*1550*/  FADD R9, R8, R9 ;  /* 0x0000000908097221 */ /* 0x001fca0000000000 */
[----:B------:R-:W-:Y:S01]  /*1560*/  @!P0 STS [R4], R9 ;  /* 0x0000000904008388 */ /* 0x000fe20000000800 */
[----:B------:R-:W-:-:S03]  /*1570*/  ISETP.GE.AND P1, PT, R25, 0x10, PT ;  /* 0x000000101900780c */ /* 0x000fc60003f26270 */
[----:B------:R-:W-:Y:S10]  /*1580*/  BAR.SYNC.DEFER_BLOCKING 0x0 ;  /* 0x0000000000007b1d */ /* 0x000ff40000010000 */
[----:B------:R-:W0:Y:S01]  /*1590*/  @!P1 LDS R24, [R25.X4] ;  /* 0x0000000019189984 */ /* 0x000e220000004800 */
[----:B------:R-:W-:-:S04]  /*15a0*/  LOP3.LUT R6, R25, 0x1, RZ, 0xc0, !PT ;  /* 0x0000000119067812 */ /* 0x000fc800078ec0ff */
[----:B------:R-:W-:-:S04]  /*15b0*/  ISETP.NE.U32.AND P0, PT, R6, 0x1, PT ;  /* 0x000000010600780c */ /* 0x000fc80003f05070 */
[----:B------:R-:W-:Y:S01]  /*15c0*/  ISETP.LT.AND P0, PT, R25, 0x10, P0 ;  /* 0x000000101900780c */ /* 0x000fe20000701270 */
[----:B0-----:R-:W0:Y:S02]  /*15d0*/  SHFL.BFLY PT, R5, R24, 0x1, 0x1f ;  /* 0x0c201f0018057f89 */ /* 0x001e2400000e0000 */
[----:B0-----:R-:W-:-:S10]  /*15e0*/  FADD R6, R24, R5 ;  /* 0x0000000518067221 */ /* 0x001fd40000000000 */
[----:B------:R0:W-:Y:S04]  /*15f0*/  @P0 STS [R25.X4], R6 ;  /* 0x0000000619000388 */ /* 0x0001e80000004800 */
[----:B------:R-:W-:Y:S06]  /*1600*/  BAR.SYNC.DEFER_BLOCKING 0x0 ;  /* 0x0000000000007b1d */ /* 0x000fec0000010000 */
[----:B------:R-:W1:Y:S01]  /*1610*/  LDS R8, [R10.X8] ;  /* 0x000000000a087984 */ /* 0x000e620000008800 */
[----:B------:R-:W-:Y:S01]  /*1620*/  IMAD.SHL.U32 R5, R10, 0x1000, RZ ;  /* 0x000010000a057824 */ /* 0x000fe200078e00ff */
[----:B------:R-:W-:Y:S01]  /*1630*/  SHF.L.U32 R0, R0, 0xf, RZ ;  /* 0x0000000f00007819 */ /* 0x000fe200000006ff */
[----:B------:R-:W-:Y:S01]  /*1640*/  IMAD.MOV.U32 R9, RZ, RZ, 0x39800000 ;  /* 0x39800000ff097424 */ /* 0x000fe200078e00ff */
[----:B------:R-:W-:-:S02]  /*1650*/  LOP3.LUT R4, R25, 0x3f, RZ, 0xc0, !PT ;  /* 0x0000003f19047812 */ /* 0x000fc400078ec0ff */
[----:B------:R-:W-:-:S03]  /*1660*/  LOP3.LUT R7, R0, R5, RZ, 0xfc, !PT ;  /* 0x0000000500077212 */ /* 0x000fc600078efcff */
[----:B------:R-:W-:-:S04]  /*1670*/  IMAD.WIDE.U32 R4, R4, 0x10, RZ ;  /* 0x0000001004047825 */ /* 0x000fc800078e00ff */
[----:B0-----:R-:W-:Y:S01]  /*1680*/  IMAD.WIDE R6, R7, 0x2, RZ ;  /* 0x0000000207067825 */ /* 0x001fe200078e02ff */
[----:B------:R-:W-:-:S04]  /*1690*/  LOP3.LUT R0, R25, 0x1ff, RZ, 0xc0, !PT ;  /* 0x000001ff19007812 */ /* 0x000fc800078ec0ff */
[----:B------:R-:W-:Y:S01]  /*16a0*/  LOP3.LUT R18, R4, R6, RZ, 0xfc, !PT ;  /* 0x0000000604127212 */ /* 0x000fe200078efcff */
[----:B------:R-:W-:Y:S01]  /*16b0*/  IMAD.MOV.U32 R21, RZ, RZ, 0x2 ;  /* 0x00000002ff157424 */ /* 0x000fe200078e00ff */
[----:B------:R-:W-:Y:S02]  /*16c0*/  LOP3.LUT R4, R5, R7, RZ, 0xfc, !PT ;  /* 0x0000000705047212 */ /* 0x000fe400078efcff */
[----:B------:R-:W-:Y:S01]  /*16d0*/  IADD3 R18, P0, R18, c[0x0][0x178], RZ ;  /* 0x00005e0012127a10 */ /* 0x000fe20007f1e0ff */
[----:B------:R-:W-:Y:S01]  /*16e0*/  IMAD.WIDE.U32 R20, R0, R21, c[0x0][0x170] ;  /* 0x00005c0000147625 */ /* 0x000fe200078e0015 */
[----:B------:R-:W-:Y:S01]  /*16f0*/  MOV R17, 0xfffffe00 ;  /* 0xfffffe0000117802 */ /* 0x000fe20000000f00 */
[----:B-1----:R-:W-:-:S04]  /*1700*/  FFMA R8, R8, R9, 9.9999999747524270788e-07 ;  /* 0x358637bd08087423 */ /* 0x002fc80000000009 */
[----:B------:R0:W1:Y:S01]  /*1710*/  MUFU.RSQ R16, R8 ;  /* 0x0000000800107308 */ /* 0x0000620000001400 */
[----:B------:R-:W-:Y:S01]  /*1720*/  IMAD.MOV.U32 R22, RZ, RZ, -0x1 ;  /* 0xffffffffff167424 */ /* 0x000fe200078e00ff */
[----:B------:R-:W-:-:S06]  /*1730*/  IADD3.X R19, R4, c[0x0][0x17c], RZ, P0, !PT ;  /* 0x00005f0004137a10 */ /* 0x000fcc00007fe4ff */
.L_x_1:
[----:B0-----:R0:W2:Y:S04]  /*1740*/  LDG.E.EL.U16 R8, [R20.64] ;  /* 0x0000000414087981 */ /* 0x0010a8000c2e1500 */
[----:B------:R-:W-:Y:S01]  /*1750*/  BAR.SYNC.DEFER_BLOCKING 0x0 ;  /* 0x0000000000007b1d */ /* 0x000fe20000010000 */
[----:B------:R-:W-:-:S04]  /*1760*/  IADD3 R17, P0, R17, 0x200, RZ ;  /* 0x0000020011117810 */ /* 0x000fc80007f1e0ff */
[----:B------:R-:W-:Y:S01]  /*1770*/  LOP3.LUT R5, R17, R2, RZ, 0xfc, !PT ;  /* 0x0000000211057212 */ /* 0x000fe200078efcff */
[----:B------:R-:W-:-:S03]  /*1780*/  IMAD.X R22, RZ, RZ, R22, P0 ;  /* 0x000000ffff167224 */ /* 0x000fc600000e0616 */
[----:B------:R-:W-:Y:S02]  /*1790*/  LEA R24, P0, R5, c[0x0][0x168], 0x1 ;  /* 0x00005a0005187a11 */ /* 0x000fe400078008ff */
[----:B------:R-:W-:-:S04]  /*17a0*/  LOP3.LUT R6, R22, R3, RZ, 0xfc, !PT ;  /* 0x0000000316067212 */ /* 0x000fc800078efcff */
[----:B------:R-:W-:Y:S02]  /*17b0*/  LEA.HI.X R25, R5, c[0x0][0x16c], R6, 0x1, P0 ;  /* 0x00005b0005197a11 */ /* 0x000fe400000f0c06 */
[----:B------:R-:W-:Y:S01]  /*17c0*/  CS2R R4, SRZ ;  /* 0x0000000000047805 */ /* 0x000fe2000001ff00 */
[----:B------:R-:W-:-:S06]  /*17d0*/  CS2R R6, SRZ ;  /* 0x0000000000067805 */ /* 0x000fcc000001ff00 */
[----:B------:R-:W3:Y:S01]  /*17e0*/  @!P4 LDG.E.EF.128 R4, [R24.64] ;  /* 0x000000041804c981 */ /* 0x000ee2000c0e1d00 */
[----:B------:R-:W-:Y:S02]  /*17f0*/  ISETP.GE.U32.AND P0, PT, R17, 0xe00, PT ;  /* 0x00000e001100780c */ /* 0x000fe40003f06070 */
[----:B0-----:R-:W-:Y:S02]  /*1800*/  IADD3 R20, P2, R20, 0x400, RZ ;  /* 0x0000040014147810 */ /* 0x001fe40007f5e0ff */
[----:B------:R-:W-:-:S03]  /*1810*/  ISETP.GE.U32.AND.EX P0, PT, R22, RZ, PT, P0 ;  /* 0x000000ff1600720c */ /* 0x000fc60003f06100 */
[----:B------:R-:W-:Y:S01]  /*1820*/  IMAD.X R21, RZ, RZ, R21, P2 ;  /* 0x000000ffff157224 */ /* 0x000fe200010e0615 */
[----:B------:R-:W-:Y:S01]  /*1830*/  BAR.SYNC.DEFER_BLOCKING 0x0 ;  /* 0x0000000000007b1d */ /* 0x000fe20000010000 */
[----:B--2---:R-:W-:-:S05]  /*1840*/  IMAD.U32 R31, R8, 0x10000, RZ ;  /* 0x00010000081f7824 */ /* 0x004fca00078e00ff */
[----:B------:R-:W-:Y:S04]  /*1850*/  STS [R0.X4], R31 ;  /* 0x0000001f00007388 */ /* 0x000fe80000004800 */
[----:B------:R-:W-:Y:S01]  /*1860*/  BAR.SYNC.DEFER_BLOCKING 0x0 ;  /* 0x0000000000007b1d */ /* 0x000fe20000010000 */
[C---:B---3--:R-:W-:Y:S01]  /*1870*/  PRMT R23, R4.reuse, 0x7632, R23 ;  /* 0x0000763204177816 */ /* 0x048fe20000000017 */
[C---:B------:R-:W-:Y:S01]  /*1880*/  IMAD.U32 R29, R5.reuse, 0x10000, RZ ;  /* 0x00010000051d7824 */ /* 0x040fe200078e00ff */
[----:B------:R-:W-:Y:S02]  /*1890*/  SHF.L.U32 R27, R4, 0x10, RZ ;  /* 0x00000010041b7819 */ /* 0x000fe400000006ff */
[----:B------:R-:W-:Y:S01]  /*18a0*/  PRMT R4, R5, 0x7632, R4 ;  /* 0x0000763205047816 */ /* 0x000fe20000000004 */
[----:B------:R-:W0:Y:S01]  /*18b0*/  LDS.128 R8, [R26.X4] ;  /* 0x000000001a087984 */ /* 0x000e220000004c00 */
[----:B------:R-:W-:Y:S01]  /*18c0*/  IMAD.U32 R23, R23, 0x10000, RZ ;  /* 0x0001000017177824 */ /* 0x000fe200078e00ff */
[C---:B------:R-:W-:Y:S01]  /*18d0*/  PRMT R24, R6.reuse, 0x7632, R24 ;  /* 0x0000763206187816 */ /* 0x040fe20000000018 */
[----:B------:R-:W-:Y:S01]  /*18e0*/  IMAD.U32 R5, R6, 0x10000, RZ ;  /* 0x0001000006057824 */ /* 0x000fe200078e00ff */
[----:B------:R-:W2:Y:S01]  /*18f0*/  LDS.128 R12, [R26.X4+0x10] ;  /* 0x000010001a0c7984 */ /* 0x000ea20000004c00 */
[----:B------:R-:W-:Y:S01]  /*1900*/  SHF.L.U32 R25, R4, 0x10, RZ ;  /* 0x0000001004197819 */ /* 0x000fe200000006ff */
[C---:B-1----:R-:W-:Y:S01]  /*1910*/  FMUL R6, R16.reuse, R23 ;  /* 0x0000001710067220 */ /* 0x042fe20000400000 */
[C---:B------:R-:W-:Y:S01]  /*1920*/  PRMT R28, R7.reuse, 0x7632, R28 ;  /* 0x00007632071c7816 */ /* 0x040fe2000000001c */
[C---:B------:R-:W-:Y:S01]  /*1930*/  FMUL R27, R16.reuse, R27 ;  /* 0x0000001b101b7220 */ /* 0x040fe20000400000 */
[----:B------:R-:W-:Y:S01]  /*1940*/  IMAD.U32 R23, R7, 0x10000, RZ ;  /* 0x0001000007177824 */ /* 0x000fe200078e00ff */
[----:B------:R-:W-:Y:S01]  /*1950*/  FMUL R29, R16, R29 ;  /* 0x0000001d101d7220 */ /* 0x000fe20000400000 */
[----:B------:R-:W-:Y:S01]  /*1960*/  IMAD.U32 R7, R24, 0x10000, RZ ;  /* 0x0001000018077824 */ /* 0x000fe200078e00ff */
[C---:B------:R-:W-:Y:S01]  /*1970*/  FMUL R5, R16.reuse, R5 ;  /* 0x0000000510057220 */ /* 0x040fe20000400000 */
[----:B------:R-:W-:Y:S01]  /*1980*/  FMUL R23, R16, R23 ;  /* 0x0000001710177220 */ /* 0x000fe20000400000 */
[----:B0-----:R-:W-:Y:S01]  /*1990*/  FMUL R9, R6, R9 ;  /* 0x0000000906097220 */ /* 0x001fe20000400000 */
[----:B------:R-:W-:Y:S01]  /*19a0*/  FMUL R6, R16, R25 ;  /* 0x0000001910067220 */ /* 0x000fe20000400000 */
[----:B------:R-:W-:Y:S01]  /*19b0*/  IMAD.U32 R25, R28, 0x10000, RZ ;  /* 0x000100001c197824 */ /* 0x000fe200078e00ff */
[----:B------:R-:W-:Y:S01]  /*19c0*/  FMUL R4, R27, R8 ;  /* 0x000000081b047220 */ /* 0x000fe20000400000 */
[----:B------:R-:W-:Y:S01]  /*19d0*/  FMUL R10, R10, R29 ;  /* 0x0000001d0a0a7220 */ /* 0x000fe20000400000 */
[----:B------:R-:W-:Y:S01]  /*19e0*/  FMUL R11, R11, R6 ;  /* 0x000000060b0b7220 */ /* 0x000fe20000400000 */
[C---:B------:R-:W-:Y:S01]  /*19f0*/  FMUL R8, R16.reuse, R25 ;  /* 0x0000001910087220 */ /* 0x040fe20000400000 */
[----:B------:R-:W-:Y:S01]  /*1a00*/  FMUL R6, R16, R7 ;  /* 0x0000000710067220 */ /* 0x000fe20000400000 */
[----:B--2---:R-:W-:Y:S01]  /*1a10*/  FMUL R7, R14, R23 ;  /* 0x000000170e077220 */ /* 0x004fe20000400000 */
[----:B------:R-:W-:Y:S01]  /*1a20*/  FMUL R12, R5, R12 ;  /* 0x0000000c050c7220 */ /* 0x000fe20000400000 */
[----:B------:R-:W-:Y:S01]  /*1a30*/  FMUL R8, R15, R8 ;  /* 0x000000080f087220 */ /* 0x000fe20000400000 */
[----:B------:R-:W-:Y:S01]  /*1a40*/  FMUL R13, R6, R13 ;  /* 0x0000000d060d7220 */ /* 0x000fe20000400000 */
[----:B------:R-:W-:Y:S01]  /*1a50*/  F2FP.BF16.PACK_AB R4, R9, R4 ;  /* 0x000000040904723e */ /* 0x000fe200000010ff */
[----:B------:R-:W-:Y:S01]  /*1a60*/  @!P4 IMAD.MOV.U32 R9, RZ, RZ, R19 ;  /* 0x000000ffff09c224 */ /* 0x000fe200078e0013 */
[----:B------:R-:W-:-:S02]  /*1a70*/  F2FP.BF16.PACK_AB R5, R11, R10 ;  /* 0x0000000a0b05723e */ /* 0x000fc400000010ff */
[----:B------:R-:W-:Y:S02]  /*1a80*/  F2FP.BF16.PACK_AB R7, R8, R7 ;  /* 0x000000070807723e */ /* 0x000fe400000010ff */
[----:B------:R-:W-:Y:S02]  /*1a90*/  F2FP.BF16.PACK_AB R6, R13, R12 ;  /* 0x0000000c0d06723e */ /* 0x000fe400000010ff */
[----:B------:R-:W-:Y:S02]  /*1aa0*/  @!P4 MOV R8, R18 ;  /* 0x000000120008c202 */ /* 0x000fe40000000f00 */
[----:B------:R-:W-:-:S03]  /*1ab0*/  IADD3 R18, P1, R18, 0x400, RZ ;  /* 0x0000040012127810 */ /* 0x000fc60007f3e0ff */
[----:B------:R0:W-:Y:S02]  /*1ac0*/  @!P4 STG.E.128 [R8.64], R4 ;  /* 0x000000040800c986 */ /* 0x0001e4000c101d04 */
[----:B------:R-:W-:Y:S01]  /*1ad0*/  IMAD.X R19, RZ, RZ, R19, P1 ;  /* 0x000000ffff137224 */ /* 0x000fe200008e0613 */
[----:B------:R-:W-:Y:S05]  /*1ae0*/  @!P0 BRA `(.L_x_1) ;  /* 0xfffffc5000008947 */ /* 0x000fea000383ffff */
[----:B------:R-:W-:Y:S05]  /*1af0*/  EXIT ;  /* 0x000000000000794d */ /* 0x000fea0003800000 */
.L_x_0:
[----:B------:R-:W-:Y:S01]  /*1b00*/  MOV R0, 0x0 ;  /* 0x0000000000007802 */ /* 0x000fe20000000f00 */
[----:B------:R-:W-:Y:S01]  /*1b10*/  IMAD.MOV.U32 R5, RZ, RZ, c[0x4][0x1c] ;  /* 0x01000700ff057624 */ /* 0x000fe200078e00ff */
[----:B------:R-:W-:Y:S01]  /*1b20*/  MOV R4, c[0x4][0x18] ;  /* 0x0100060000047a02 */ /* 0x000fe20000000f00 */
[----:B------:R-:W-:Y:S01]  /*1b30*/  IMAD.MOV.U32 R6, RZ, RZ, c[0x4][0x10] ;  /* 0x01000400ff067624 */ /* 0x000fe200078e00ff */
[----:B-----5:R0:W1:Y:S01]  /*1b40*/  LDC.64 R2, c[0x4][R0] ;  /* 0x0100000000027b82 */ /* 0x0200620000000a00 */
[----:B------:R-:W-:Y:S01]  /*1b50*/  IMAD.MOV.U32 R7, RZ, RZ, c[0x4][0x14] ;  /* 0x01000500ff077624 */ /* 0x000fe200078e00ff */
[----:B------:R-:W-:Y:S01]  /*1b60*/  MOV R8, 0x29 ;  /* 0x0000002900087802 */ /* 0x000fe20000000f00 */
[----:B------:R-:W-:Y:S01]  /*1b70*/  IMAD.MOV.U32 R10, RZ, RZ, c[0x4][0x8] ;  /* 0x01000200ff0a7624 */ /* 0x000fe200078e00ff */
[----:B------:R-:W-:Y:S01]  /*1b80*/  MOV R12, 0x1 ;  /* 0x00000001000c7802 */ /* 0x000fe20000000f00 */
[----:B------:R-:W-:-:S02]  /*1b90*/  IMAD.MOV.U32 R11, RZ, RZ, c[0x4][0xc] ;  /* 0x01000300ff0b7624 */ /* 0x000fc400078e00ff */
[----:B------:R-:W-:Y:S02]  /*1ba0*/  IMAD.MOV.U32 R13, RZ, RZ, RZ ;  /* 0x000000ffff0d7224 */ /* 0x000fe400078e00ff */
[----:B------:R-:W-:-:S05]  /*1bb0*/  LEPC R14 ;  /* 0x00000000000e734e */ /* 0x000fca0000000000 */
[----:B------:R-:W-:Y:S02]  /*1bc0*/  MOV R9, 0x1c30 ;  /* 0x00001c3000097802 */ /* 0x000fe40000000f00 */
[----:B------:R-:W-:Y:S02]  /*1bd0*/  MOV R20, 0x1bb0 ;  /* 0x00001bb000147802 */ /* 0x000fe40000000f00 */
[----:B------:R-:W-:Y:S02]  /*1be0*/  MOV R21, 0x0 ;  /* 0x0000000000157802 */ /* 0x000fe40000000f00 */
[----:B0-----:R-:W-:Y:S02]  /*1bf0*/  MOV R0, 0x0 ;  /* 0x0000000000007802 */ /* 0x001fe40000000f00 */
[----:B------:R-:W-:-:S04]  /*1c00*/  IADD3 R20, P0, P1, -R20, R9, R14 ;  /* 0x0000000914147210 */ /* 0x000fc8000791e10e */
[----:B------:R-:W-:-:S04]  /*1c10*/  IADD3.X R21, ~R0, R21, R15, P0, P1 ;  /* 0x0000001500157210 */ /* 0x000fc800007e250f */
[----:B-1----:R-:W-:Y:S05]  /*1c20*/  CALL.ABS.NOINC R2 ;  /* 0x0000000002007343 */ /* 0x002fea0003c00000 */
.L_x_2:
[----:B------:R-:W-:-:S00]  /*1c30*/  BRA `(.L_x_2) ;  /* 0xfffffff000007947 */ /* 0x000fc0000383ffff */
[----:B------:R-:W-:-:S00]  /*1c40*/  NOP ;  /* 0x0000000000007918 */ /* 0x000fc00000000000 */
        /* <DEDUP_REMOVED lines=11> */
.L_x_3:


//--------------------- .nv.global.init           --------------------------
	.section	.nv.global.init,"aw",@progbits
.nv.global.init:
	.type		assertFunc_0,@object
	.size		assertFunc_0,(_$_str - assertFunc_0)
assertFunc_0:
        /*0000*/ 	.byte	0x75, 0x6e, 0x6b, 0x6e, 0x6f, 0x77, 0x6e, 0x00
	.type		_$_str,@object
	.size		_$_str,(assertMessage_0 - _$_str)
_$_str:
        /*0008*/ 	.byte	0x5f, 0x5f, 0x43, 0x55, 0x44, 0x41, 0x5f, 0x46, 0x54, 0x5a, 0x00
	.type		assertMessage_0,@object
	.size		assertMessage_0,(assertFile_0 - assertMessage_0)
assertMessage_0:
        /*0013*/ 	.byte	0x69, 0x6e, 0x64, 0x65, 0x78, 0x20, 0x6f, 0x75, 0x74, 0x20, 0x6f, 0x66, 0x20, 0x62, 0x6f, 0x75
        /*0023*/ 	.byte	0x6e, 0x64, 0x73, 0x3a, 0x20, 0x30, 0x20, 0x3c, 0x3d, 0x20, 0x74, 0x6d, 0x70, 0x34, 0x20, 0x3c
        /*0033*/ 	.byte	0x20, 0x33, 0x32, 0x31, 0x32, 0x38, 0x00
	.type		assertFile_0,@object
	.size		assertFile_0,(.L_1 - assertFile_0)
assertFile_0:
        /*003a*/ 	.byte	0x2f, 0x74, 0x6d, 0x70, 0x2f, 0x74, 0x6f, 0x72, 0x63, 0x68, 0x69, 0x6e, 0x64, 0x75, 0x63, 0x74
        /*004a*/ 	.byte	0x6f, 0x72, 0x5f, 0x72, 0x6f, 0x6f, 0x74, 0x2f, 0x69, 0x78, 0x2f, 0x63, 0x69, 0x78, 0x65, 0x6f
        /*005a*/ 	.byte	0x65, 0x64, 0x71, 0x69, 0x66, 0x64, 0x6a, 0x32, 0x65, 0x78, 0x67, 0x63, 0x79, 0x66, 0x76, 0x6b
        /*006a*/ 	.byte	0x75, 0x6a, 0x36, 0x62, 0x34, 0x6d, 0x71, 0x6c, 0x6c, 0x35, 0x61, 0x6c, 0x34, 0x6a, 0x6d, 0x63
        /*007a*/ 	.byte	0x63, 0x63, 0x66, 0x6d, 0x6a, 0x35, 0x6e, 0x32, 0x68, 0x6a, 0x62, 0x6e, 0x74, 0x37, 0x7a, 0x2e
        /*008a*/ 	.byte	0x70, 0x79, 0x00
.L_1:


//--------------------- .nv.shared.triton_red_fused__to_copy_add_embedding_mean_mul_pow_rsqrt_0 --------------------------
	.section	.nv.shared.triton_red_fused__to_copy_add_embedding_mean_mul_pow_rsqrt_0,"aw",@nobits
	.sectionflags	@""
	.align	16


//--------------------- SYMBOLS --------------------------

	.type		__assertfail,@function
